	.target	sm_90a

	.elftype	@"ET_EXEC"


//--------------------- .note.nv.tkinfo           --------------------------
	.section	.note.nv.tkinfo,"",@"SHT_NOTE"
	.sectionflags	@"SHF_NOTE_NV_TKINFO"
	.tkinfo
        /*0018*/ 	.word	0x00000002
        /*0030*/ 	.string	""
        /*0030*/ 	.string	"ptxas"
        /*0030*/ 	.string	"Cuda compilation tools, release 13.0, V13.0.88"
        /*0030*/ 	.string	"Build cuda_13.0.r13.0/compiler.36424714_0"
        /*0030*/ 	.string	"-arch sm_90a -m 64 "



//--------------------- .note.nv.cuinfo           --------------------------
	.section	.note.nv.cuinfo,"",@"SHT_NOTE"
	.sectionflags	@"SHF_NOTE_NV_CUINFO"
        /*0018*/ 	.short	0x0002
        /*001a*/ 	.short	0x005a
        /*001c*/ 	.short	0x0082
	.zero		2


//--------------------- .nv.info                  --------------------------
	.section	.nv.info,"",@"SHT_CUDA_INFO"
	.align	4


	//----- nvinfo : EIATTR_REGCOUNT
	.align		4
        /*0000*/ 	.byte	0x04, 0x2f
        /*0002*/ 	.short	(.L_12 - .L_11)
	.align		4
.L_11:
        /*0004*/ 	.word	index@(_ZN7cutlass13device_kernelINS_4gemm6kernel13GemmUniversalIN4cute5tupleIJiiiiEEENS1_10collective13CollectiveMmaINS1_40MainloopSm90TmaGmmaWarpSpecializedSparseILi8ENS5_IJNS4_1CILi1EEENSA_ILi2EEESB_EEENS1_35KernelTmaWarpSpecializedCooperativeEEENS5_IJNSA_ILi128EEESG_SG_EEEaNS5_IJNS4_6LayoutINS5_IJiNS5_IJSC_iEEEiEEENS5_IJlNS5_IJSB_SC_EEElEEEEENSI_INS5_IJNS5_IJNSA_ILi64EEEiEEENS5_IJSG_iEEEiEEENS5_IJNS5_IJSG_NSA_ILi8192EEEEEENS5_IJSB_lEEElEEEEEEEEaNS5_IJlSB_lEEENS4_8TiledMMAINS4_8MMA_AtomIJNS4_4SM904GMMA6SPARSE28GMMA_64x128x64_S32S8S8_SS_TNILNS12_9SparseSelE0EEEEEENSI_INS5_IJSC_SB_SB_EEENS5_IJSB_NSA_ILi0EEES19_EEEEENS5_IJNS4_10UnderscoreES1C_S1C_EEEEENS4_23SM90_TMA_LOAD_MULTICASTENS4_14ComposedLayoutINS4_7SwizzleILi2ELi4ELi3EEENS4_25smem_sparse_ptr_flag_bitsILi2ELi8EEENSI_INS5_IJNS5_IJSB_NSA_ILi8EEEEEENS5_IJSC_SO_EEEEEENS5_IJNS5_IJS19_SG_EEESL_EEEEEEEvNS4_8identityENS4_13SM90_TMA_LOADENS1G_INS1H_ILi3ELi4ELi3EEENS4_18smem_ptr_flag_bitsILi8EEENSI_INS5_IJS1L_SG_EEENS5_IJSG_SB_EEEEEEEvS1T_EENS_8epilogue10collective6detail29Sm90TmaWarpSpecializedAdapterINS24_15DefaultEpilogueIiNS5_IJSB_llEEES28_NS23_6thread17LinearCombinationIiLi1EiiLNS29_9ScaleType4KindE0ELNS_15FloatRoundStyleE2EiEENS1_15EpilogueDefaultEEEEEvvEEEEvNT_6ParamsE)
        /*0008*/ 	.word	0x000000a8


	//----- nvinfo : EIATTR_FRAME_SIZE
	.align		4
.L_12:
        /*000c*/ 	.byte	0x04, 0x11
        /*000e*/ 	.short	(.L_14 - .L_13)
	.align		4
.L_13:
        /*0010*/ 	.word	index@(_ZN7cutlass13device_kernelINS_4gemm6kernel13GemmUniversalIN4cute5tupleIJiiiiEEENS1_10collective13CollectiveMmaINS1_40MainloopSm90TmaGmmaWarpSpecializedSparseILi8ENS5_IJNS4_1CILi1EEENSA_ILi2EEESB_EEENS1_35KernelTmaWarpSpecializedCooperativeEEENS5_IJNSA_ILi128EEESG_SG_EEEaNS5_IJNS4_6LayoutINS5_IJiNS5_IJSC_iEEEiEEENS5_IJlNS5_IJSB_SC_EEElEEEEENSI_INS5_IJNS5_IJNSA_ILi64EEEiEEENS5_IJSG_iEEEiEEENS5_IJNS5_IJSG_NSA_ILi8192EEEEEENS5_IJSB_lEEElEEEEEEEEaNS5_IJlSB_lEEENS4_8TiledMMAINS4_8MMA_AtomIJNS4_4SM904GMMA6SPARSE28GMMA_64x128x64_S32S8S8_SS_TNILNS12_9SparseSelE0EEEEEENSI_INS5_IJSC_SB_SB_EEENS5_IJSB_NSA_ILi0EEES19_EEEEENS5_IJNS4_10UnderscoreES1C_S1C_EEEEENS4_23SM90_TMA_LOAD_MULTICASTENS4_14ComposedLayoutINS4_7SwizzleILi2ELi4ELi3EEENS4_25smem_sparse_ptr_flag_bitsILi2ELi8EEENSI_INS5_IJNS5_IJSB_NSA_ILi8EEEEEENS5_IJSC_SO_EEEEEENS5_IJNS5_IJS19_SG_EEESL_EEEEEEEvNS4_8identityENS4_13SM90_TMA_LOADENS1G_INS1H_ILi3ELi4ELi3EEENS4_18smem_ptr_flag_bitsILi8EEENSI_INS5_IJS1L_SG_EEENS5_IJSG_SB_EEEEEEEvS1T_EENS_8epilogue10collective6detail29Sm90TmaWarpSpecializedAdapterINS24_15DefaultEpilogueIiNS5_IJSB_llEEES28_NS23_6thread17LinearCombinationIiLi1EiiLNS29_9ScaleType4KindE0ELNS_15FloatRoundStyleE2EiEENS1_15EpilogueDefaultEEEEEvvEEEEvNT_6ParamsE)
        /*0014*/ 	.word	0x00000000


	//----- nvinfo : EIATTR_MIN_STACK_SIZE
	.align		4
.L_14:
        /*0018*/ 	.byte	0x04, 0x12
        /*001a*/ 	.short	(.L_16 - .L_15)
	.align		4
.L_15:
        /*001c*/ 	.word	index@(_ZN7cutlass13device_kernelINS_4gemm6kernel13GemmUniversalIN4cute5tupleIJiiiiEEENS1_10collective13CollectiveMmaINS1_40MainloopSm90TmaGmmaWarpSpecializedSparseILi8ENS5_IJNS4_1CILi1EEENSA_ILi2EEESB_EEENS1_35KernelTmaWarpSpecializedCooperativeEEENS5_IJNSA_ILi128EEESG_SG_EEEaNS5_IJNS4_6LayoutINS5_IJiNS5_IJSC_iEEEiEEENS5_IJlNS5_IJSB_SC_EEElEEEEENSI_INS5_IJNS5_IJNSA_ILi64EEEiEEENS5_IJSG_iEEEiEEENS5_IJNS5_IJSG_NSA_ILi8192EEEEEENS5_IJSB_lEEElEEEEEEEEaNS5_IJlSB_lEEENS4_8TiledMMAINS4_8MMA_AtomIJNS4_4SM904GMMA6SPARSE28GMMA_64x128x64_S32S8S8_SS_TNILNS12_9SparseSelE0EEEEEENSI_INS5_IJSC_SB_SB_EEENS5_IJSB_NSA_ILi0EEES19_EEEEENS5_IJNS4_10UnderscoreES1C_S1C_EEEEENS4_23SM90_TMA_LOAD_MULTICASTENS4_14ComposedLayoutINS4_7SwizzleILi2ELi4ELi3EEENS4_25smem_sparse_ptr_flag_bitsILi2ELi8EEENSI_INS5_IJNS5_IJSB_NSA_ILi8EEEEEENS5_IJSC_SO_EEEEEENS5_IJNS5_IJS19_SG_EEESL_EEEEEEEvNS4_8identityENS4_13SM90_TMA_LOADENS1G_INS1H_ILi3ELi4ELi3EEENS4_18smem_ptr_flag_bitsILi8EEENSI_INS5_IJS1L_SG_EEENS5_IJSG_SB_EEEEEEEvS1T_EENS_8epilogue10collective6detail29Sm90TmaWarpSpecializedAdapterINS24_15DefaultEpilogueIiNS5_IJSB_llEEES28_NS23_6thread17LinearCombinationIiLi1EiiLNS29_9ScaleType4KindE0ELNS_15FloatRoundStyleE2EiEENS1_15EpilogueDefaultEEEEEvvEEEEvNT_6ParamsE)
        /*0020*/ 	.word	0x00000000
.L_16:


//--------------------- .nv.compat                --------------------------
	.section	.nv.compat,"",@"SHT_CUDA_COMPAT_INFO"
	.align	4
        /*0000*/ 	.byte	0x02, 0x09, 0x01, 0x00, 0x02, 0x02, 0x04, 0x00, 0x02, 0x05, 0x05, 0x00, 0x03, 0x07, 0x01, 0x01
        /*0010*/ 	.byte	0x02, 0x03, 0x01, 0x00, 0x02, 0x06, 0x01, 0x00, 0x04, 0x0b, 0x08, 0x00, 0x00, 0x00, 0x00, 0x00
        /*0020*/ 	.byte	0x00, 0x00, 0x00, 0x00


//--------------------- .nv.info._ZN7cutlass13device_kernelINS_4gemm6kernel13GemmUniversalIN4cute5tupleIJiiiiEEENS1_10collective13CollectiveMmaINS1_40MainloopSm90TmaGmmaWarpSpecializedSparseILi8ENS5_IJNS4_1CILi1EEENSA_ILi2EEESB_EEENS1_35KernelTmaWarpSpecializedCooperativeEEENS5_IJNSA_ILi128EEESG_SG_EEEaNS5_IJNS4_6LayoutINS5_IJiNS5_IJSC_iEEEiEEENS5_IJlNS5_IJSB_SC_EEElEEEEENSI_INS5_IJNS5_IJNSA_ILi64EEEiEEENS5_IJSG_iEEEiEEENS5_IJNS5_IJSG_NSA_ILi8192EEEEEENS5_IJSB_lEEElEEEEEEEEaNS5_IJlSB_lEEENS4_8TiledMMAINS4_8MMA_AtomIJNS4_4SM904GMMA6SPARSE28GMMA_64x128x64_S32S8S8_SS_TNILNS12_9SparseSelE0EEEEEENSI_INS5_IJSC_SB_SB_EEENS5_IJSB_NSA_ILi0EEES19_EEEEENS5_IJNS4_10UnderscoreES1C_S1C_EEEEENS4_23SM90_TMA_LOAD_MULTICASTENS4_14ComposedLayoutINS4_7SwizzleILi2ELi4ELi3EEENS4_25smem_sparse_ptr_flag_bitsILi2ELi8EEENSI_INS5_IJNS5_IJSB_NSA_ILi8EEEEEENS5_IJSC_SO_EEEEEENS5_IJNS5_IJS19_SG_EEESL_EEEEEEEvNS4_8identityENS4_13SM90_TMA_LOADENS1G_INS1H_ILi3ELi4ELi3EEENS4_18smem_ptr_flag_bitsILi8EEENSI_INS5_IJS1L_SG_EEENS5_IJSG_SB_EEEEEEEvS1T_EENS_8epilogue10collective6detail29Sm90TmaWarpSpecializedAdapterINS24_15DefaultEpilogueIiNS5_IJSB_llEEES28_NS23_6thread17LinearCombinationIiLi1EiiLNS29_9ScaleType4KindE0ELNS_15FloatRoundStyleE2EiEENS1_15EpilogueDefaultEEEEEvvEEEEvNT_6ParamsE --------------------------
	.section	.nv.info._ZN7cutlass13device_kernelINS_4gemm6kernel13GemmUniversalIN4cute5tupleIJiiiiEEENS1_10collective13CollectiveMmaINS1_40MainloopSm90TmaGmmaWarpSpecializedSparseILi8ENS5_IJNS4_1CILi1EEENSA_ILi2EEESB_EEENS1_35KernelTmaWarpSpecializedCooperativeEEENS5_IJNSA_ILi128EEESG_SG_EEEaNS5_IJNS4_6LayoutINS5_IJiNS5_IJSC_iEEEiEEENS5_IJlNS5_IJSB_SC_EEElEEEEENSI_INS5_IJNS5_IJNSA_ILi64EEEiEEENS5_IJSG_iEEEiEEENS5_IJNS5_IJSG_NSA_ILi8192EEEEEENS5_IJSB_lEEElEEEEEEEEaNS5_IJlSB_lEEENS4_8TiledMMAINS4_8MMA_AtomIJNS4_4SM904GMMA6SPARSE28GMMA_64x128x64_S32S8S8_SS_TNILNS12_9SparseSelE0EEEEEENSI_INS5_IJSC_SB_SB_EEENS5_IJSB_NSA_ILi0EEES19_EEEEENS5_IJNS4_10UnderscoreES1C_S1C_EEEEENS4_23SM90_TMA_LOAD_MULTICASTENS4_14ComposedLayoutINS4_7SwizzleILi2ELi4ELi3EEENS4_25smem_sparse_ptr_flag_bitsILi2ELi8EEENSI_INS5_IJNS5_IJSB_NSA_ILi8EEEEEENS5_IJSC_SO_EEEEEENS5_IJNS5_IJS19_SG_EEESL_EEEEEEEvNS4_8identityENS4_13SM90_TMA_LOADENS1G_INS1H_ILi3ELi4ELi3EEENS4_18smem_ptr_flag_bitsILi8EEENSI_INS5_IJS1L_SG_EEENS5_IJSG_SB_EEEEEEEvS1T_EENS_8epilogue10collective6detail29Sm90TmaWarpSpecializedAdapterINS24_15DefaultEpilogueIiNS5_IJSB_llEEES28_NS23_6thread17LinearCombinationIiLi1EiiLNS29_9ScaleType4KindE0ELNS_15FloatRoundStyleE2EiEENS1_15EpilogueDefaultEEEEEvvEEEEvNT_6ParamsE,"",@"SHT_CUDA_INFO"
	.sectionflags	@""
	.align	4


	//----- nvinfo : EIATTR_CUDA_API_VERSION
	.align		4
        /*0000*/ 	.byte	0x04, 0x37
        /*0002*/ 	.short	(.L_18 - .L_17)
.L_17:
        /*0004*/ 	.word	0x00000082


	//----- nvinfo : EIATTR_KPARAM_INFO
	.align		4
.L_18:
        /*0008*/ 	.byte	0x04, 0x17
        /*000a*/ 	.short	(.L_20 - .L_19)
.L_19:
        /*000c*/ 	.word	0x00000000
        /*0010*/ 	.short	0x0000
        /*0012*/ 	.short	0x0070
        /*0014*/ 	.byte	0x00, 0xf0, 0x01, 0x14


	//----- nvinfo : EIATTR_SPARSE_MMA_MASK
	.align		4
.L_20:
        /*0018*/ 	.byte	0x03, 0x50
        /*001a*/ 	.short	0x0004


	//----- nvinfo : EIATTR_MAXREG_COUNT
	.align		4
        /*001c*/ 	.byte	0x03, 0x1b
        /*001e*/ 	.short	0x00a8


	//----- nvinfo : EIATTR_NUM_BARRIERS
	.align		4
        /*0020*/ 	.byte	0x02, 0x4c
        /*0022*/ 	.byte	0x01
	.zero		1


	//----- nvinfo : EIATTR_MERCURY_ISA_VERSION
	.align		4
        /*0024*/ 	.byte	0x03, 0x5f
        /*0026*/ 	.short	0x0101


	//----- nvinfo : EIATTR_INT_WARP_WIDE_INSTR_OFFSETS
	.align		4
        /*0028*/ 	.byte	0x04, 0x31
        /*002a*/ 	.short	(.L_22 - .L_21)


	//   ....[0]....
.L_21:
        /*002c*/ 	.word	0x00000550


	//   ....[1]....
        /*0030*/ 	.word	0x00000570


	//   ....[2]....
        /*0034*/ 	.word	0x00000710


	//----- nvinfo : EIATTR_COOP_GROUP_MASK_REGIDS
	.align		4
.L_22:
        /*0038*/ 	.byte	0x04, 0x29
        /*003a*/ 	.short	(.L_24 - .L_23)


	//   ....[0]....
.L_23:
        /*003c*/ 	.word	0xffffffff


	//   ....[1]....
        /*0040*/ 	.word	0xffffffff


	//   ....[2]....
        /*0044*/ 	.word	0xffffffff


	//   ....[3]....
        /*0048*/ 	.word	0xffffffff


	//   ....[4]....
        /*004c*/ 	.word	0xffffffff


	//   ....[5]....
        /*0050*/ 	.word	0xffffffff


	//----- nvinfo : EIATTR_COOP_GROUP_INSTR_OFFSETS
	.align		4
.L_24:
        /*0054*/ 	.byte	0x04, 0x28
        /*0056*/ 	.short	(.L_26 - .L_25)


	//   ....[0]....
.L_25:
        /*0058*/ 	.word	0x00000060


	//   ....[1]....
        /*005c*/ 	.word	0x00000070


	//   ....[2]....
        /*0060*/ 	.word	0x00000160


	//   ....[3]....
        /*0064*/ 	.word	0x000003a0


	//   ....[4]....
        /*0068*/ 	.word	0x00000850


	//   ....[5]....
        /*006c*/ 	.word	0x000012d0


	//----- nvinfo : EIATTR_REG_RECONFIG
	.align		4
.L_26:
        /*0070*/ 	.byte	0x01, 0x54
	.zero		2


	//----- nvinfo : EIATTR_MBARRIER_INSTR_OFFSETS
	.align		4
        /*0074*/ 	.byte	0x04, 0x39
        /*0076*/ 	.short	(.L_28 - .L_27)


	//   ....[0]....
.L_27:
        /*0078*/ 	.word	0x00000280
        /*007c*/ 	.word	0x000000ff
        /*0080*/ 	.word	0x00000000
        /*0084*/ 	.short	0x0100
        /*0086*/ 	.byte	0x08
	.zero		1


	//   ....[1]....
        /*0088*/ 	.word	0x00000290
        /*008c*/ 	.word	0x000000ff
        /*0090*/ 	.word	0x00000040
        /*0094*/ 	.short	0x0100
        /*0096*/ 	.byte	0x08
	.zero		1


	//   ....[2]....
        /*0098*/ 	.word	0x000002a0
        /*009c*/ 	.word	0x000000ff
        /*00a0*/ 	.word	0x00000008
        /*00a4*/ 	.short	0x0100
        /*00a6*/ 	.byte	0x08
	.zero		1


	//   ....[3]....
        /*00a8*/ 	.word	0x000002b0
        /*00ac*/ 	.word	0x000000ff
        /*00b0*/ 	.word	0x00000048
        /*00b4*/ 	.short	0x0100
        /*00b6*/ 	.byte	0x08
	.zero		1


	//   ....[4]....
        /*00b8*/ 	.word	0x000002c0
        /*00bc*/ 	.word	0x000000ff
        /*00c0*/ 	.word	0x00000010
        /*00c4*/ 	.short	0x0100
        /*00c6*/ 	.byte	0x08
	.zero		1


	//   ....[5]....
        /*00c8*/ 	.word	0x000002d0
        /*00cc*/ 	.word	0x000000ff
        /*00d0*/ 	.word	0x00000050
        /*00d4*/ 	.short	0x0100
        /*00d6*/ 	.byte	0x08
	.zero		1


	//   ....[6]....
        /*00d8*/ 	.word	0x000002e0
        /*00dc*/ 	.word	0x000000ff
        /*00e0*/ 	.word	0x00000018
        /*00e4*/ 	.short	0x0100
        /*00e6*/ 	.byte	0x08
	.zero		1


	//   ....[7]....
        /*00e8*/ 	.word	0x000002f0
        /*00ec*/ 	.word	0x000000ff
        /*00f0*/ 	.word	0x00000058
        /*00f4*/ 	.short	0x0100
        /*00f6*/ 	.byte	0x08
	.zero		1


	//   ....[8]....
        /*00f8*/ 	.word	0x00000300
        /*00fc*/ 	.word	0x000000ff
        /*0100*/ 	.word	0x00000020
        /*0104*/ 	.short	0x0100
        /*0106*/ 	.byte	0x08
	.zero		1


	//   ....[9]....
        /*0108*/ 	.word	0x00000310
        /*010c*/ 	.word	0x000000ff
        /*0110*/ 	.word	0x00000060
        /*0114*/ 	.short	0x0100
        /*0116*/ 	.byte	0x08
	.zero		1


	//   ....[10]....
        /*0118*/ 	.word	0x00000320
        /*011c*/ 	.word	0x000000ff
        /*0120*/ 	.word	0x00000028
        /*0124*/ 	.short	0x0100
        /*0126*/ 	.byte	0x08
	.zero		1


	//   ....[11]....
        /*0128*/ 	.word	0x00000330
        /*012c*/ 	.word	0x000000ff
        /*0130*/ 	.word	0x00000068
        /*0134*/ 	.short	0x0100
        /*0136*/ 	.byte	0x08
	.zero		1


	//   ....[12]....
        /*0138*/ 	.word	0x00000340
        /*013c*/ 	.word	0x000000ff
        /*0140*/ 	.word	0x00000030
        /*0144*/ 	.short	0x0100
        /*0146*/ 	.byte	0x08
	.zero		1


	//   ....[13]....
        /*0148*/ 	.word	0x00000350
        /*014c*/ 	.word	0x000000ff
        /*0150*/ 	.word	0x00000070
        /*0154*/ 	.short	0x0100
        /*0156*/ 	.byte	0x08
	.zero		1


	//   ....[14]....
        /*0158*/ 	.word	0x00000360
        /*015c*/ 	.word	0x000000ff
        /*0160*/ 	.word	0x00000038
        /*0164*/ 	.short	0x0100
        /*0166*/ 	.byte	0x08
	.zero		1


	//   ....[15]....
        /*0168*/ 	.word	0x00000370
        /*016c*/ 	.word	0x000000ff
        /*0170*/ 	.word	0x00000078
        /*0174*/ 	.short	0x0100
        /*0176*/ 	.byte	0x08
	.zero		1


	//   ....[16]....
        /*0178*/ 	.word	0x000007a0
        /*017c*/ 	.word	0x000000ff
        /*0180*/ 	.word	0x00000090
        /*0184*/ 	.short	0x0100
        /*0186*/ 	.byte	0x06
	.zero		1


	//   ....[17]....
        /*0188*/ 	.word	0x00000800
        /*018c*/ 	.word	0x000000ff
        /*0190*/ 	.word	0x00000098
        /*0194*/ 	.short	0x0100
        /*0196*/ 	.byte	0x06
	.zero		1


	//   ....[18]....
        /*0198*/ 	.word	0x00001610
        /*019c*/ 	.word	0x000000ff
        /*01a0*/ 	.word	0x00000000
        /*01a4*/ 	.short	0x010a
        /*01a6*/ 	.byte	0x08
	.zero		1


	//   ....[19]....
        /*01a8*/ 	.word	0x00001700
        /*01ac*/ 	.word	0x000000ff
        /*01b0*/ 	.word	0x00000000
        /*01b4*/ 	.short	0x010a
        /*01b6*/ 	.byte	0x08
	.zero		1


	//   ....[20]....
        /*01b8*/ 	.word	0x000018b0
        /*01bc*/ 	.word	0x0000000c
        /*01c0*/ 	.word	0x00000000
        /*01c4*/ 	.short	0x0101
        /*01c6*/ 	.byte	0x3f
	.zero		1


	//   ....[21]....
        /*01c8*/ 	.word	0x00007680
        /*01cc*/ 	.word	0x00000017
        /*01d0*/ 	.word	0x00000040
        /*01d4*/ 	.short	0x010a
        /*01d6*/ 	.byte	0x3f
	.zero		1


	//   ....[22]....
        /*01d8*/ 	.word	0x00007af0
        /*01dc*/ 	.word	0x00000007
        /*01e0*/ 	.word	0x00000098
        /*01e4*/ 	.short	0x0101
        /*01e6*/ 	.byte	0x3f
	.zero		1


	//   ....[23]....
        /*01e8*/ 	.word	0x000081f0
        /*01ec*/ 	.word	0x00000007
        /*01f0*/ 	.word	0x00000000
        /*01f4*/ 	.short	0x010a
        /*01f6*/ 	.byte	0x3f
	.zero		1


	//   ....[24]....
        /*01f8*/ 	.word	0x00008270
        /*01fc*/ 	.word	0x00000009
        /*0200*/ 	.word	0x00000000
        /*0204*/ 	.short	0x010a
        /*0206*/ 	.byte	0x3f
	.zero		1


	//   ....[25]....
        /*0208*/ 	.word	0x00008300
        /*020c*/ 	.word	0x00000006
        /*0210*/ 	.word	0x00000000
        /*0214*/ 	.short	0x010a
        /*0216*/ 	.byte	0x3f
	.zero		1


	//   ....[26]....
        /*0218*/ 	.word	0x00008390
        /*021c*/ 	.word	0x00000009
        /*0220*/ 	.word	0x00000000
        /*0224*/ 	.short	0x010a
        /*0226*/ 	.byte	0x3f
	.zero		1


	//   ....[27]....
        /*0228*/ 	.word	0x00008420
        /*022c*/ 	.word	0x00000006
        /*0230*/ 	.word	0x00000000
        /*0234*/ 	.short	0x010a
        /*0236*/ 	.byte	0x3f
	.zero		1


	//   ....[28]....
        /*0238*/ 	.word	0x000084b0
        /*023c*/ 	.word	0x00000009
        /*0240*/ 	.word	0x00000000
        /*0244*/ 	.short	0x010a
        /*0246*/ 	.byte	0x3f
	.zero		1


	//   ....[29]....
        /*0248*/ 	.word	0x00008540
        /*024c*/ 	.word	0x00000006
        /*0250*/ 	.word	0x00000000
        /*0254*/ 	.short	0x010a
        /*0256*/ 	.byte	0x3f
	.zero		1


	//   ....[30]....
        /*0258*/ 	.word	0x000085d0
        /*025c*/ 	.word	0x00000003
        /*0260*/ 	.word	0x00000000
        /*0264*/ 	.short	0x010a
        /*0266*/ 	.byte	0x3f
	.zero		1


	//   ....[31]....
        /*0268*/ 	.word	0x00008640
        /*026c*/ 	.word	0x00000012
        /*0270*/ 	.word	0x00000000
        /*0274*/ 	.short	0x010a
        /*0276*/ 	.byte	0x3f
	.zero		1


	//   ....[32]....
        /*0278*/ 	.word	0x00008710
        /*027c*/ 	.word	0x00000017
        /*0280*/ 	.word	0x00000040
        /*0284*/ 	.short	0x010a
        /*0286*/ 	.byte	0x3f
	.zero		1


	//   ....[33]....
        /*0288*/ 	.word	0x000087e0
        /*028c*/ 	.word	0x00000007
        /*0290*/ 	.word	0x00000000
        /*0294*/ 	.short	0x010a
        /*0296*/ 	.byte	0x3f
	.zero		1


	//   ....[34]....
        /*0298*/ 	.word	0x00008830
        /*029c*/ 	.word	0x00000009
        /*02a0*/ 	.word	0x00000000
        /*02a4*/ 	.short	0x010a
        /*02a6*/ 	.byte	0x3f
	.zero		1


	//   ....[35]....
        /*02a8*/ 	.word	0x00008880
        /*02ac*/ 	.word	0x00000006
        /*02b0*/ 	.word	0x00000000
        /*02b4*/ 	.short	0x010a
        /*02b6*/ 	.byte	0x3f
	.zero		1


	//   ....[36]....
        /*02b8*/ 	.word	0x000088d0
        /*02bc*/ 	.word	0x00000009
        /*02c0*/ 	.word	0x00000000
        /*02c4*/ 	.short	0x010a
        /*02c6*/ 	.byte	0x3f
	.zero		1


	//   ....[37]....
        /*02c8*/ 	.word	0x00008920
        /*02cc*/ 	.word	0x00000006
        /*02d0*/ 	.word	0x00000000
        /*02d4*/ 	.short	0x010a
        /*02d6*/ 	.byte	0x3f
	.zero		1


	//   ....[38]....
        /*02d8*/ 	.word	0x00008970
        /*02dc*/ 	.word	0x00000009
        /*02e0*/ 	.word	0x00000000
        /*02e4*/ 	.short	0x010a
        /*02e6*/ 	.byte	0x3f
	.zero		1


	//   ....[39]....
        /*02e8*/ 	.word	0x000089c0
        /*02ec*/ 	.word	0x00000006
        /*02f0*/ 	.word	0x00000000
        /*02f4*/ 	.short	0x010a
        /*02f6*/ 	.byte	0x3f
	.zero		1


	//----- nvinfo : EIATTR_NUM_MBARRIERS
	.align		4
.L_28:
        /*02f8*/ 	.byte	0x03, 0x38
        /*02fa*/ 	.short	0x0012


	//----- nvinfo : EIATTR_EXIT_INSTR_OFFSETS
	.align		4
        /*02fc*/ 	.byte	0x04, 0x1c
        /*02fe*/ 	.short	(.L_30 - .L_29)


	//   ....[0]....
.L_29:
        /*0300*/ 	.word	0x000009b0


	//   ....[1]....
        /*0304*/ 	.word	0x000011a0


	//   ....[2]....
        /*0308*/ 	.word	0x00006d40


	//   ....[3]....
        /*030c*/ 	.word	0x00007290


	//   ....[4]....
        /*0310*/ 	.word	0x00008620


	//----- nvinfo : EIATTR_MAX_THREADS
	.align		4
.L_30:
        /*0314*/ 	.byte	0x04, 0x05
        /*0316*/ 	.short	(.L_32 - .L_31)
.L_31:
        /*0318*/ 	.word	0x00000180
        /*031c*/ 	.word	0x00000001
        /*0320*/ 	.word	0x00000001


	//----- nvinfo : EIATTR_CRS_STACK_SIZE
	.align		4
.L_32:
        /*0324*/ 	.byte	0x04, 0x1e
        /*0326*/ 	.short	(.L_34 - .L_33)
.L_33:
        /*0328*/ 	.word	0x00000000


	//----- nvinfo : EIATTR_CBANK_PARAM_SIZE
	.align		4
.L_34:
        /*032c*/ 	.byte	0x03, 0x19
        /*032e*/ 	.short	0x0570


	//----- nvinfo : EIATTR_PARAM_CBANK
	.align		4
        /*0330*/ 	.byte	0x04, 0x0a
        /*0332*/ 	.short	(.L_36 - .L_35)
	.align		4
.L_35:
        /*0334*/ 	.word	index@(.nv.constant0._ZN7cutlass13device_kernelINS_4gemm6kernel13GemmUniversalIN4cute5tupleIJiiiiEEENS1_10collective13CollectiveMmaINS1_40MainloopSm90TmaGmmaWarpSpecializedSparseILi8ENS5_IJNS4_1CILi1EEENSA_ILi2EEESB_EEENS1_35KernelTmaWarpSpecializedCooperativeEEENS5_IJNSA_ILi128EEESG_SG_EEEaNS5_IJNS4_6LayoutINS5_IJiNS5_IJSC_iEEEiEEENS5_IJlNS5_IJSB_SC_EEElEEEEENSI_INS5_IJNS5_IJNSA_ILi64EEEiEEENS5_IJSG_iEEEiEEENS5_IJNS5_IJSG_NSA_ILi8192EEEEEENS5_IJSB_lEEElEEEEEEEEaNS5_IJlSB_lEEENS4_8TiledMMAINS4_8MMA_AtomIJNS4_4SM904GMMA6SPARSE28GMMA_64x128x64_S32S8S8_SS_TNILNS12_9SparseSelE0EEEEEENSI_INS5_IJSC_SB_SB_EEENS5_IJSB_NSA_ILi0EEES19_EEEEENS5_IJNS4_10UnderscoreES1C_S1C_EEEEENS4_23SM90_TMA_LOAD_MULTICASTENS4_14ComposedLayoutINS4_7SwizzleILi2ELi4ELi3EEENS4_25smem_sparse_ptr_flag_bitsILi2ELi8EEENSI_INS5_IJNS5_IJSB_NSA_ILi8EEEEEENS5_IJSC_SO_EEEEEENS5_IJNS5_IJS19_SG_EEESL_EEEEEEEvNS4_8identityENS4_13SM90_TMA_LOADENS1G_INS1H_ILi3ELi4ELi3EEENS4_18smem_ptr_flag_bitsILi8EEENSI_INS5_IJS1L_SG_EEENS5_IJSG_SB_EEEEEEEvS1T_EENS_8epilogue10collective6detail29Sm90TmaWarpSpecializedAdapterINS24_15DefaultEpilogueIiNS5_IJSB_llEEES28_NS23_6thread17LinearCombinationIiLi1EiiLNS29_9ScaleType4KindE0ELNS_15FloatRoundStyleE2EiEENS1_15EpilogueDefaultEEEEEvvEEEEvNT_6ParamsE)
        /*0338*/ 	.short	0x0210
        /*033a*/ 	.short	0x0570


	//----- nvinfo : EIATTR_SW_WAR
	.align		4
.L_36:
        /*033c*/ 	.byte	0x04, 0x36
        /*033e*/ 	.short	(.L_38 - .L_37)
.L_37:
        /*0340*/ 	.word	0x00000008
.L_38:


//--------------------- .nv.callgraph             --------------------------
	.section	.nv.callgraph,"",@"SHT_CUDA_CALLGRAPH"
	.align	4
	.sectionentsize	8
	.align		4
        /*0000*/ 	.word	0x00000000
	.align		4
        /*0004*/ 	.word	0xffffffff
	.align		4
        /*0008*/ 	.word	0x00000000
	.align		4
        /*000c*/ 	.word	0xfffffffe
	.align		4
        /*0010*/ 	.word	0x00000000
	.align		4
        /*0014*/ 	.word	0xfffffffd
	.align		4
        /*0018*/ 	.word	0x00000000
	.align		4
        /*001c*/ 	.word	0xfffffffc


//--------------------- .nv.constant4             --------------------------
	.section	.nv.constant4,"a",@progbits
	.align	8
	.align		8
.nv.constant4:
        /*0000*/ 	.dword	_ZN39_INTERNAL_016fdb39_4_k_cu_5ec9b974_38934cuda3std3__45__cpo5beginE
	.align		8
        /*0008*/ 	.dword	_ZN39_INTERNAL_016fdb39_4_k_cu_5ec9b974_38934cuda3std3__45__cpo3endE
	.align		8
        /*0010*/ 	.dword	_ZN39_INTERNAL_016fdb39_4_k_cu_5ec9b974_38934cuda3std3__45__cpo6cbeginE
	.align		8
        /*0018*/ 	.dword	_ZN39_INTERNAL_016fdb39_4_k_cu_5ec9b974_38934cuda3std3__45__cpo4cendE
	.align		8
        /*0020*/ 	.dword	_ZN39_INTERNAL_016fdb39_4_k_cu_5ec9b974_38934cuda3std3__441_GLOBAL__N__016fdb39_4_k_cu_5ec9b974_38936ignoreE
	.align		8
        /*0028*/ 	.dword	_ZN39_INTERNAL_016fdb39_4_k_cu_5ec9b974_38934cuda3std3__419piecewise_constructE
	.align		8
        /*0030*/ 	.dword	_ZN39_INTERNAL_016fdb39_4_k_cu_5ec9b974_38934cuda3std3__48in_placeE
	.align		8
        /*0038*/ 	.dword	_ZN39_INTERNAL_016fdb39_4_k_cu_5ec9b974_38934cuda3std6ranges3__45__cpo4swapE
	.align		8
        /*0040*/ 	.dword	_ZN39_INTERNAL_016fdb39_4_k_cu_5ec9b974_38934cuda3std6ranges3__45__cpo9iter_moveE
	.align		8
        /*0048*/ 	.dword	_ZN39_INTERNAL_016fdb39_4_k_cu_5ec9b974_38934cute7productE
	.align		8
        /*0050*/ 	.dword	_ZN39_INTERNAL_016fdb39_4_k_cu_5ec9b974_38934cute1_E


//--------------------- .text._ZN7cutlass13device_kernelINS_4gemm6kernel13GemmUniversalIN4cute5tupleIJiiiiEEENS1_10collective13CollectiveMmaINS1_40MainloopSm90TmaGmmaWarpSpecializedSparseILi8ENS5_IJNS4_1CILi1EEENSA_ILi2EEESB_EEENS1_35KernelTmaWarpSpecializedCooperativeEEENS5_IJNSA_ILi128EEESG_SG_EEEaNS5_IJNS4_6LayoutINS5_IJiNS5_IJSC_iEEEiEEENS5_IJlNS5_IJSB_SC_EEElEEEEENSI_INS5_IJNS5_IJNSA_ILi64EEEiEEENS5_IJSG_iEEEiEEENS5_IJNS5_IJSG_NSA_ILi8192EEEEEENS5_IJSB_lEEElEEEEEEEEaNS5_IJlSB_lEEENS4_8TiledMMAINS4_8MMA_AtomIJNS4_4SM904GMMA6SPARSE28GMMA_64x128x64_S32S8S8_SS_TNILNS12_9SparseSelE0EEEEEENSI_INS5_IJSC_SB_SB_EEENS5_IJSB_NSA_ILi0EEES19_EEEEENS5_IJNS4_10UnderscoreES1C_S1C_EEEEENS4_23SM90_TMA_LOAD_MULTICASTENS4_14ComposedLayoutINS4_7SwizzleILi2ELi4ELi3EEENS4_25smem_sparse_ptr_flag_bitsILi2ELi8EEENSI_INS5_IJNS5_IJSB_NSA_ILi8EEEEEENS5_IJSC_SO_EEEEEENS5_IJNS5_IJS19_SG_EEESL_EEEEEEEvNS4_8identityENS4_13SM90_TMA_LOADENS1G_INS1H_ILi3ELi4ELi3EEENS4_18smem_ptr_flag_bitsILi8EEENSI_INS5_IJS1L_SG_EEENS5_IJSG_SB_EEEEEEEvS1T_EENS_8epilogue10collective6detail29Sm90TmaWarpSpecializedAdapterINS24_15DefaultEpilogueIiNS5_IJSB_llEEES28_NS23_6thread17LinearCombinationIiLi1EiiLNS29_9ScaleType4KindE0ELNS_15FloatRoundStyleE2EiEENS1_15EpilogueDefaultEEEEEvvEEEEvNT_6ParamsE --------------------------
	.section	.text._ZN7cutlass13device_kernelINS_4gemm6kernel13GemmUniversalIN4cute5tupleIJiiiiEEENS1_10collective13CollectiveMmaINS1_40MainloopSm90TmaGmmaWarpSpecializedSparseILi8ENS5_IJNS4_1CILi1EEENSA_ILi2EEESB_EEENS1_35KernelTmaWarpSpecializedCooperativeEEENS5_IJNSA_ILi128EEESG_SG_EEEaNS5_IJNS4_6LayoutINS5_IJiNS5_IJSC_iEEEiEEENS5_IJlNS5_IJSB_SC_EEElEEEEENSI_INS5_IJNS5_IJNSA_ILi64EEEiEEENS5_IJSG_iEEEiEEENS5_IJNS5_IJSG_NSA_ILi8192EEEEEENS5_IJSB_lEEElEEEEEEEEaNS5_IJlSB_lEEENS4_8TiledMMAINS4_8MMA_AtomIJNS4_4SM904GMMA6SPARSE28GMMA_64x128x64_S32S8S8_SS_TNILNS12_9SparseSelE0EEEEEENSI_INS5_IJSC_SB_SB_EEENS5_IJSB_NSA_ILi0EEES19_EEEEENS5_IJNS4_10UnderscoreES1C_S1C_EEEEENS4_23SM90_TMA_LOAD_MULTICASTENS4_14ComposedLayoutINS4_7SwizzleILi2ELi4ELi3EEENS4_25smem_sparse_ptr_flag_bitsILi2ELi8EEENSI_INS5_IJNS5_IJSB_NSA_ILi8EEEEEENS5_IJSC_SO_EEEEEENS5_IJNS5_IJS19_SG_EEESL_EEEEEEEvNS4_8identityENS4_13SM90_TMA_LOADENS1G_INS1H_ILi3ELi4ELi3EEENS4_18smem_ptr_flag_bitsILi8EEENSI_INS5_IJS1L_SG_EEENS5_IJSG_SB_EEEEEEEvS1T_EENS_8epilogue10collective6detail29Sm90TmaWarpSpecializedAdapterINS24_15DefaultEpilogueIiNS5_IJSB_llEEES28_NS23_6thread17LinearCombinationIiLi1EiiLNS29_9ScaleType4KindE0ELNS_15FloatRoundStyleE2EiEENS1_15EpilogueDefaultEEEEEvvEEEEvNT_6ParamsE,"ax",@progbits
	.align	128
.text._ZN7cutlass13device_kernelINS_4gemm6kernel13GemmUniversalIN4cute5tupleIJiiiiEEENS1_10collective13CollectiveMmaINS1_40MainloopSm90TmaGmmaWarpSpecializedSparseILi8ENS5_IJNS4_1CILi1EEENSA_ILi2EEESB_EEENS1_35KernelTmaWarpSpecializedCooperativeEEENS5_IJNSA_ILi128EEESG_SG_EEEaNS5_IJNS4_6LayoutINS5_IJiNS5_IJSC_iEEEiEEENS5_IJlNS5_IJSB_SC_EEElEEEEENSI_INS5_IJNS5_IJNSA_ILi64EEEiEEENS5_IJSG_iEEEiEEENS5_IJNS5_IJSG_NSA_ILi8192EEEEEENS5_IJSB_lEEElEEEEEEEEaNS5_IJlSB_lEEENS4_8TiledMMAINS4_8MMA_AtomIJNS4_4SM904GMMA6SPARSE28GMMA_64x128x64_S32S8S8_SS_TNILNS12_9SparseSelE0EEEEEENSI_INS5_IJSC_SB_SB_EEENS5_IJSB_NSA_ILi0EEES19_EEEEENS5_IJNS4_10UnderscoreES1C_S1C_EEEEENS4_23SM90_TMA_LOAD_MULTICASTENS4_14ComposedLayoutINS4_7SwizzleILi2ELi4ELi3EEENS4_25smem_sparse_ptr_flag_bitsILi2ELi8EEENSI_INS5_IJNS5_IJSB_NSA_ILi8EEEEEENS5_IJSC_SO_EEEEEENS5_IJNS5_IJS19_SG_EEESL_EEEEEEEvNS4_8identityENS4_13SM90_TMA_LOADENS1G_INS1H_ILi3ELi4ELi3EEENS4_18smem_ptr_flag_bitsILi8EEENSI_INS5_IJS1L_SG_EEENS5_IJSG_SB_EEEEEEEvS1T_EENS_8epilogue10collective6detail29Sm90TmaWarpSpecializedAdapterINS24_15DefaultEpilogueIiNS5_IJSB_llEEES28_NS23_6thread17LinearCombinationIiLi1EiiLNS29_9ScaleType4KindE0ELNS_15FloatRoundStyleE2EiEENS1_15EpilogueDefaultEEEEEvvEEEEvNT_6ParamsE:
        .type           _ZN7cutlass13device_kernelINS_4gemm6kernel13GemmUniversalIN4cute5tupleIJiiiiEEENS1_10collective13CollectiveMmaINS1_40MainloopSm90TmaGmmaWarpSpecializedSparseILi8ENS5_IJNS4_1CILi1EEENSA_ILi2EEESB_EEENS1_35KernelTmaWarpSpecializedCooperativeEEENS5_IJNSA_ILi128EEESG_SG_EEEaNS5_IJNS4_6LayoutINS5_IJiNS5_IJSC_iEEEiEEENS5_IJlNS5_IJSB_SC_EEElEEEEENSI_INS5_IJNS5_IJNSA_ILi64EEEiEEENS5_IJSG_iEEEiEEENS5_IJNS5_IJSG_NSA_ILi8192EEEEEENS5_IJSB_lEEElEEEEEEEEaNS5_IJlSB_lEEENS4_8TiledMMAINS4_8MMA_AtomIJNS4_4SM904GMMA6SPARSE28GMMA_64x128x64_S32S8S8_SS_TNILNS12_9SparseSelE0EEEEEENSI_INS5_IJSC_SB_SB_EEENS5_IJSB_NSA_ILi0EEES19_EEEEENS5_IJNS4_10UnderscoreES1C_S1C_EEEEENS4_23SM90_TMA_LOAD_MULTICASTENS4_14ComposedLayoutINS4_7SwizzleILi2ELi4ELi3EEENS4_25smem_sparse_ptr_flag_bitsILi2ELi8EEENSI_INS5_IJNS5_IJSB_NSA_ILi8EEEEEENS5_IJSC_SO_EEEEEENS5_IJNS5_IJS19_SG_EEESL_EEEEEEEvNS4_8identityENS4_13SM90_TMA_LOADENS1G_INS1H_ILi3ELi4ELi3EEENS4_18smem_ptr_flag_bitsILi8EEENSI_INS5_IJS1L_SG_EEENS5_IJSG_SB_EEEEEEEvS1T_EENS_8epilogue10collective6detail29Sm90TmaWarpSpecializedAdapterINS24_15DefaultEpilogueIiNS5_IJSB_llEEES28_NS23_6thread17LinearCombinationIiLi1EiiLNS29_9ScaleType4KindE0ELNS_15FloatRoundStyleE2EiEENS1_15EpilogueDefaultEEEEEvvEEEEvNT_6ParamsE,@function
        .size           _ZN7cutlass13device_kernelINS_4gemm6kernel13GemmUniversalIN4cute5tupleIJiiiiEEENS1_10collective13CollectiveMmaINS1_40MainloopSm90TmaGmmaWarpSpecializedSparseILi8ENS5_IJNS4_1CILi1EEENSA_ILi2EEESB_EEENS1_35KernelTmaWarpSpecializedCooperativeEEENS5_IJNSA_ILi128EEESG_SG_EEEaNS5_IJNS4_6LayoutINS5_IJiNS5_IJSC_iEEEiEEENS5_IJlNS5_IJSB_SC_EEElEEEEENSI_INS5_IJNS5_IJNSA_ILi64EEEiEEENS5_IJSG_iEEEiEEENS5_IJNS5_IJSG_NSA_ILi8192EEEEEENS5_IJSB_lEEElEEEEEEEEaNS5_IJlSB_lEEENS4_8TiledMMAINS4_8MMA_AtomIJNS4_4SM904GMMA6SPARSE28GMMA_64x128x64_S32S8S8_SS_TNILNS12_9SparseSelE0EEEEEENSI_INS5_IJSC_SB_SB_EEENS5_IJSB_NSA_ILi0EEES19_EEEEENS5_IJNS4_10UnderscoreES1C_S1C_EEEEENS4_23SM90_TMA_LOAD_MULTICASTENS4_14ComposedLayoutINS4_7SwizzleILi2ELi4ELi3EEENS4_25smem_sparse_ptr_flag_bitsILi2ELi8EEENSI_INS5_IJNS5_IJSB_NSA_ILi8EEEEEENS5_IJSC_SO_EEEEEENS5_IJNS5_IJS19_SG_EEESL_EEEEEEEvNS4_8identityENS4_13SM90_TMA_LOADENS1G_INS1H_ILi3ELi4ELi3EEENS4_18smem_ptr_flag_bitsILi8EEENSI_INS5_IJS1L_SG_EEENS5_IJSG_SB_EEEEEEEvS1T_EENS_8epilogue10collective6detail29Sm90TmaWarpSpecializedAdapterINS24_15DefaultEpilogueIiNS5_IJSB_llEEES28_NS23_6thread17LinearCombinationIiLi1EiiLNS29_9ScaleType4KindE0ELNS_15FloatRoundStyleE2EiEENS1_15EpilogueDefaultEEEEEvvEEEEvNT_6ParamsE,(.L_x_197 - _ZN7cutlass13device_kernelINS_4gemm6kernel13GemmUniversalIN4cute5tupleIJiiiiEEENS1_10collective13CollectiveMmaINS1_40MainloopSm90TmaGmmaWarpSpecializedSparseILi8ENS5_IJNS4_1CILi1EEENSA_ILi2EEESB_EEENS1_35KernelTmaWarpSpecializedCooperativeEEENS5_IJNSA_ILi128EEESG_SG_EEEaNS5_IJNS4_6LayoutINS5_IJiNS5_IJSC_iEEEiEEENS5_IJlNS5_IJSB_SC_EEElEEEEENSI_INS5_IJNS5_IJNSA_ILi64EEEiEEENS5_IJSG_iEEEiEEENS5_IJNS5_IJSG_NSA_ILi8192EEEEEENS5_IJSB_lEEElEEEEEEEEaNS5_IJlSB_lEEENS4_8TiledMMAINS4_8MMA_AtomIJNS4_4SM904GMMA6SPARSE28GMMA_64x128x64_S32S8S8_SS_TNILNS12_9SparseSelE0EEEEEENSI_INS5_IJSC_SB_SB_EEENS5_IJSB_NSA_ILi0EEES19_EEEEENS5_IJNS4_10UnderscoreES1C_S1C_EEEEENS4_23SM90_TMA_LOAD_MULTICASTENS4_14ComposedLayoutINS4_7SwizzleILi2ELi4ELi3EEENS4_25smem_sparse_ptr_flag_bitsILi2ELi8EEENSI_INS5_IJNS5_IJSB_NSA_ILi8EEEEEENS5_IJSC_SO_EEEEEENS5_IJNS5_IJS19_SG_EEESL_EEEEEEEvNS4_8identityENS4_13SM90_TMA_LOADENS1G_INS1H_ILi3ELi4ELi3EEENS4_18smem_ptr_flag_bitsILi8EEENSI_INS5_IJS1L_SG_EEENS5_IJSG_SB_EEEEEEEvS1T_EENS_8epilogue10collective6detail29Sm90TmaWarpSpecializedAdapterINS24_15DefaultEpilogueIiNS5_IJSB_llEEES28_NS23_6thread17LinearCombinationIiLi1EiiLNS29_9ScaleType4KindE0ELNS_15FloatRoundStyleE2EiEENS1_15EpilogueDefaultEEEEEvvEEEEvNT_6ParamsE)
        .other          _ZN7cutlass13device_kernelINS_4gemm6kernel13GemmUniversalIN4cute5tupleIJiiiiEEENS1_10collective13CollectiveMmaINS1_40MainloopSm90TmaGmmaWarpSpecializedSparseILi8ENS5_IJNS4_1CILi1EEENSA_ILi2EEESB_EEENS1_35KernelTmaWarpSpecializedCooperativeEEENS5_IJNSA_ILi128EEESG_SG_EEEaNS5_IJNS4_6LayoutINS5_IJiNS5_IJSC_iEEEiEEENS5_IJlNS5_IJSB_SC_EEElEEEEENSI_INS5_IJNS5_IJNSA_ILi64EEEiEEENS5_IJSG_iEEEiEEENS5_IJNS5_IJSG_NSA_ILi8192EEEEEENS5_IJSB_lEEElEEEEEEEEaNS5_IJlSB_lEEENS4_8TiledMMAINS4_8MMA_AtomIJNS4_4SM904GMMA6SPARSE28GMMA_64x128x64_S32S8S8_SS_TNILNS12_9SparseSelE0EEEEEENSI_INS5_IJSC_SB_SB_EEENS5_IJSB_NSA_ILi0EEES19_EEEEENS5_IJNS4_10UnderscoreES1C_S1C_EEEEENS4_23SM90_TMA_LOAD_MULTICASTENS4_14ComposedLayoutINS4_7SwizzleILi2ELi4ELi3EEENS4_25smem_sparse_ptr_flag_bitsILi2ELi8EEENSI_INS5_IJNS5_IJSB_NSA_ILi8EEEEEENS5_IJSC_SO_EEEEEENS5_IJNS5_IJS19_SG_EEESL_EEEEEEEvNS4_8identityENS4_13SM90_TMA_LOADENS1G_INS1H_ILi3ELi4ELi3EEENS4_18smem_ptr_flag_bitsILi8EEENSI_INS5_IJS1L_SG_EEENS5_IJSG_SB_EEEEEEEvS1T_EENS_8epilogue10collective6detail29Sm90TmaWarpSpecializedAdapterINS24_15DefaultEpilogueIiNS5_IJSB_llEEES28_NS23_6thread17LinearCombinationIiLi1EiiLNS29_9ScaleType4KindE0ELNS_15FloatRoundStyleE2EiEENS1_15EpilogueDefaultEEEEEvvEEEEvNT_6ParamsE,@"STO_CUDA_ENTRY STV_DEFAULT"
_ZN7cutlass13device_kernelINS_4gemm6kernel13GemmUniversalIN4cute5tupleIJiiiiEEENS1_10collective13CollectiveMmaINS1_40MainloopSm90TmaGmmaWarpSpecializedSparseILi8ENS5_IJNS4_1CILi1EEENSA_ILi2EEESB_EEENS1_35KernelTmaWarpSpecializedCooperativeEEENS5_IJNSA_ILi128EEESG_SG_EEEaNS5_IJNS4_6LayoutINS5_IJiNS5_IJSC_iEEEiEEENS5_IJlNS5_IJSB_SC_EEElEEEEENSI_INS5_IJNS5_IJNSA_ILi64EEEiEEENS5_IJSG_iEEEiEEENS5_IJNS5_IJSG_NSA_ILi8192EEEEEENS5_IJSB_lEEElEEEEEEEEaNS5_IJlSB_lEEENS4_8TiledMMAINS4_8MMA_AtomIJNS4_4SM904GMMA6SPARSE28GMMA_64x128x64_S32S8S8_SS_TNILNS12_9SparseSelE0EEEEEENSI_INS5_IJSC_SB_SB_EEENS5_IJSB_NSA_ILi0EEES19_EEEEENS5_IJNS4_10UnderscoreES1C_S1C_EEEEENS4_23SM90_TMA_LOAD_MULTICASTENS4_14ComposedLayoutINS4_7SwizzleILi2ELi4ELi3EEENS4_25smem_sparse_ptr_flag_bitsILi2ELi8EEENSI_INS5_IJNS5_IJSB_NSA_ILi8EEEEEENS5_IJSC_SO_EEEEEENS5_IJNS5_IJS19_SG_EEESL_EEEEEEEvNS4_8identityENS4_13SM90_TMA_LOADENS1G_INS1H_ILi3ELi4ELi3EEENS4_18smem_ptr_flag_bitsILi8EEENSI_INS5_IJS1L_SG_EEENS5_IJSG_SB_EEEEEEEvS1T_EENS_8epilogue10collective6detail29Sm90TmaWarpSpecializedAdapterINS24_15DefaultEpilogueIiNS5_IJSB_llEEES28_NS23_6thread17LinearCombinationIiLi1EiiLNS29_9ScaleType4KindE0ELNS_15FloatRoundStyleE2EiEENS1_15EpilogueDefaultEEEEEvvEEEEvNT_6ParamsE:
[----:B------:R-:W-:Y:S01]  /*0000*/  LDC R1, c[0x0][0x28] ;  /* 0x00000a00ff017b82 */ /* 0x000fe20000000800 */
[----:B------:R-:W0:Y:S01]  /*0010*/  S2R R0, SR_TID.X ;  /* 0x0000000000007919 */ /* 0x000e220000002100 */
[----:B------:R-:W-:Y:S01]  /*0020*/  ELECT P0, URZ, PT ;  /* 0x00000000003f782f */ /* 0x000fe20003800000 */
[----:B------:R-:W-:Y:S01]  /*0030*/  BSSY B0, `(.L_x_0) ;  /* 0x0000012000007945 */ /* 0x000fe20003800000 */
[--C-:B0-----:R-:W-:Y:S02]  /*0040*/  SHF.R.U32.HI R2, RZ, 0x5, R0.reuse ;  /* 0x00000005ff027819 */ /* 0x101fe40000011600 */
[----:B------:R-:W-:-:S03]  /*0050*/  SHF.R.U32.HI R6, RZ, 0x7, R0 ;  /* 0x00000007ff067819 */ /* 0x000fc60000011600 */
[----:B------:R-:W0:Y:S04]  /*0060*/  SHFL.IDX PT, R7, R2, RZ, 0x1f ;  /* 0x00001fff02077589 */ /* 0x000e2800000e0000 */
[----:B------:R1:W2:Y:S01]  /*0070*/  SHFL.IDX PT, R3, R6, RZ, 0x1f ;  /* 0x00001fff06037589 */ /* 0x0002a200000e0000 */
[----:B0-----:R-:W-:-:S13]  /*0080*/  ISETP.NE.OR P0, PT, R7, RZ, !P0 ;  /* 0x000000ff0700720c */ /* 0x001fda0004705670 */
[----:B-12---:R-:W-:Y:S05]  /*0090*/  @P0 BRA `(.L_x_1) ;  /* 0x00000000002c0947 */ /* 0x006fea0003800000 */
[----:B------:R-:W-:Y:S02]  /*00a0*/  ULDC.64 UR4, c[0x0][0x198] ;  /* 0x0000660000047ab9 */ /* 0x000fe40000000a00 */
[----:B------:R-:W-:Y:S02]  /*00b0*/  UIADD3 UR6, UP0, UR4, 0xf0, URZ ;  /* 0x000000f004067890 */ /* 0x000fe4000ff1e03f */
[----:B------:R-:W-:Y:S02]  /*00c0*/  UIADD3 UR8, UP1, UR4, 0x1f0, URZ ;  /* 0x000001f004087890 */ /* 0x000fe4000ff3e03f */
[----:B------:R-:W-:Y:S02]  /*00d0*/  UIADD3 UR4, UP2, UR4, 0x2f0, URZ ;  /* 0x000002f004047890 */ /* 0x000fe4000ff5e03f */
[----:B------:R-:W-:Y:S02]  /*00e0*/  UIADD3.X UR7, URZ, UR5, URZ, UP0, !UPT ;  /* 0x000000053f077290 */ /* 0x000fe400087fe43f */
[----:B------:R-:W-:-:S02]  /*00f0*/  UIADD3.X UR9, URZ, UR5, URZ, UP1, !UPT ;  /* 0x000000053f097290 */ /* 0x000fc40008ffe43f */
[----:B------:R-:W-:-:S05]  /*0100*/  UIADD3.X UR5, URZ, UR5, URZ, UP2, !UPT ;  /* 0x000000053f057290 */ /* 0x000fca00097fe43f */
[----:B------:R0:W-:Y:S02]  /*0110*/  UTMACCTL.PF [UR6] ;  /* 0x00000000060079b9 */ /* 0x0001e40008040000 */
[----:B------:R0:W-:Y:S02]  /*0120*/  UTMACCTL.PF [UR8] ;  /* 0x00000000080079b9 */ /* 0x0001e40008040000 */
[----:B------:R0:W-:Y:S02]  /*0130*/  UTMACCTL.PF [UR4] ;  /* 0x00000000040079b9 */ /* 0x0001e40008040000 */
[----:B0-----:R-:W-:Y:S01]  /*0140*/  NOP ;  /* 0x0000000000007918 */ /* 0x001fe20000000000 */
.L_x_1:
[----:B------:R-:W-:Y:S05]  /*0150*/  BSYNC B0 ;  /* 0x0000000000007941 */ /* 0x000fea0003800000 */
.L_x_0:
[----:B------:R-:W0:Y:S02]  /*0160*/  SHFL.IDX PT, R4, R2, RZ, 0x1f ;  /* 0x00001fff02047589 */ /* 0x000e2400000e0000 */
[----:B0-----:R-:W-:-:S13]  /*0170*/  ISETP.NE.AND P0, PT, R4, RZ, PT ;  /* 0x000000ff0400720c */ /* 0x001fda0003f05270 */
[----:B------:R-:W-:Y:S05]  /*0180*/  @P0 BRA `(.L_x_2) ;  /* 0x0000000000840947 */ /* 0x000fea0003800000 */
[----:B------:R-:W-:Y:S01]  /*0190*/  ELECT P0, URZ, PT ;  /* 0x00000000003f782f */ /* 0x000fe20003800000 */
[----:B------:R-:W-:-:S12]  /*01a0*/  BSSY B0, `(.L_x_2) ;  /* 0x000001f000007945 */ /* 0x000fd80003800000 */
[----:B------:R-:W-:Y:S05]  /*01b0*/  @!P0 BRA `(.L_x_3) ;  /* 0x0000000000748947 */ /* 0x000fea0003800000 */
[----:B------:R-:W0:Y:S01]  /*01c0*/  S2UR UR8, SR_CgaCtaId ;  /* 0x00000000000879c3 */ /* 0x000e220000008800 */
[----:B------:R-:W-:Y:S01]  /*01d0*/  UMOV UR4, 0x400 ;  /* 0x0000040000047882 */ /* 0x000fe20000000000 */
[----:B------:R-:W-:Y:S01]  /*01e0*/  UMOV UR5, 0x1 ;  /* 0x0000000100057882 */ /* 0x000fe20000000000 */
[----:B------:R-:W-:Y:S02]  /*01f0*/  UMOV UR6, 0x4 ;  /* 0x0000000400067882 */ /* 0x000fe40000000000 */
[----:B------:R-:W-:-:S04]  /*0200*/  UIADD3 UR6, -UR6, 0x100000, URZ ;  /* 0x0010000006067890 */ /* 0x000fc8000fffe13f */
[----:B------:R-:W-:Y:S02]  /*0210*/  USHF.L.U32 UR7, UR6, 0xb, URZ ;  /* 0x0000000b06077899 */ /* 0x000fe4000800063f */
[----:B------:R-:W-:Y:S02]  /*0220*/  USHF.L.U32 UR6, UR6, 0x1, URZ ;  /* 0x0000000106067899 */ /* 0x000fe4000800063f */
[----:B0-----:R-:W-:Y:S02]  /*0230*/  ULEA UR8, UR8, UR4, 0x18 ;  /* 0x0000000408087291 */ /* 0x001fe4000f8ec03f */
[----:B------:R-:W-:-:S04]  /*0240*/  UIADD3 UR4, -UR5, 0x100000, URZ ;  /* 0x0010000005047890 */ /* 0x000fc8000fffe13f */
[----:B------:R-:W-:Y:S02]  /*0250*/  USHF.L.U32 UR5, UR4, 0xb, URZ ;  /* 0x0000000b04057899 */ /* 0x000fe4000800063f */
[----:B------:R-:W-:Y:S01]  /*0260*/  USHF.L.U32 UR4, UR4, 0x1, URZ ;  /* 0x0000000104047899 */ /* 0x000fe2000800063f */
[----:B------:R-:W0:Y:S11]  /*0270*/  FENCE.VIEW.ASYNC.S ;  /* 0x00000000000073c6 */ /* 0x000e360000000000 */
[----:B0-----:R0:W1:Y:S01]  /*0280*/  SYNCS.EXCH.64 URZ, [UR8], UR4 ;  /* 0x00000004083f75b2 */ /* 0x0010620008000100 */
[----:B------:R0:W2:Y:S01]  /*0290*/  SYNCS.EXCH.64 URZ, [UR8+0x40], UR6 ;  /* 0x00004006083f75b2 */ /* 0x0000a20008000100 */
[----:B------:R0:W3:Y:S01]  /*02a0*/  SYNCS.EXCH.64 URZ, [UR8+0x8], UR4 ;  /* 0x00000804083f75b2 */ /* 0x0000e20008000100 */
[----:B------:R0:W4:Y:S01]  /*02b0*/  SYNCS.EXCH.64 URZ, [UR8+0x48], UR6 ;  /* 0x00004806083f75b2 */ /* 0x0001220008000100 */
[----:B------:R0:W0:Y:S01]  /*02c0*/  SYNCS.EXCH.64 URZ, [UR8+0x10], UR4 ;  /* 0x00001004083f75b2 */ /* 0x0000220008000100 */
        /* <DEDUP_REMOVED lines=11> */
[----:B------:R-:W-:Y:S01]  /*0380*/  NOP ;  /* 0x0000000000007918 */ /* 0x000fe20000000000 */
.L_x_3:
[----:B0-----:R-:W-:Y:S05]  /*0390*/  BSYNC B0 ;  /* 0x0000000000007941 */ /* 0x001fea0003800000 */
.L_x_2:
[----:B------:R-:W0:Y:S01]  /*03a0*/  SHFL.IDX PT, R2, R2, RZ, 0x1f ;  /* 0x00001fff02027589 */ /* 0x000e2200000e0000 */
[----:B------:R-:W-:Y:S01]  /*03b0*/  SHF.R.S32.HI R5, RZ, 0x1f, R0 ;  /* 0x0000001fff057819 */ /* 0x000fe20000011400 */
[----:B------:R-:W5:Y:S01]  /*03c0*/  S2UR UR8, SR_CTAID.X ;  /* 0x00000000000879c3 */ /* 0x000f620000002500 */
[----:B------:R-:W-:Y:S01]  /*03d0*/  ELECT P0, URZ, PT ;  /* 0x00000000003f782f */ /* 0x000fe20003800000 */
[----:B------:R-:W1:Y:S01]  /*03e0*/  S2R R8, SR_CTAID.Y ;  /* 0x0000000000087919 */ /* 0x000e620000002600 */
[----:B------:R-:W-:Y:S01]  /*03f0*/  LEA.HI R5, R5, R0, RZ, 0x7 ;  /* 0x0000000005057211 */ /* 0x000fe200078f38ff */
[----:B------:R-:W-:Y:S01]  /*0400*/  ULDC UR4, c[0x0][0x154] ;  /* 0x0000550000047ab9 */ /* 0x000fe20000000800 */
[----:B------:R-:W-:Y:S01]  /*0410*/  SHF.R.S32.HI R13, RZ, 0x1f, R4 ;  /* 0x0000001fff0d7819 */ /* 0x000fe20000011404 */
[----:B------:R-:W-:Y:S01]  /*0420*/  NOP ;  /* 0x0000000000007918 */ /* 0x000fe20000000000 */
[----:B------:R-:W-:Y:S01]  /*0430*/  LOP3.LUT R5, R5, 0xffffff80, RZ, 0xc0, !PT ;  /* 0xffffff8005057812 */ /* 0x000fe200078ec0ff */
[----:B------:R-:W2:Y:S01]  /*0440*/  LDC R15, c[0x0][0x140] ;  /* 0x00005000ff0f7b82 */ /* 0x000ea20000000800 */
[----:B------:R-:W-:Y:S01]  /*0450*/  LEA.HI R13, R13, R4, RZ, 0x2 ;  /* 0x000000040d0d7211 */ /* 0x000fe200078f10ff */
[----:B------:R-:W-:-:S02]  /*0460*/  NOP ;  /* 0x0000000000007918 */ /* 0x000fc40000000000 */
[----:B------:R-:W-:Y:S01]  /*0470*/  IMAD.IADD R5, R0, 0x1, -R5 ;  /* 0x0000000100057824 */ /* 0x000fe200078e0a05 */
[----:B------:R-:W-:-:S03]  /*0480*/  LOP3.LUT R13, R13, 0x3ffffffc, RZ, 0xc0, !PT ;  /* 0x3ffffffc0d0d7812 */ /* 0x000fc600078ec0ff */
[----:B------:R-:W3:Y:S01]  /*0490*/  LDC R12, c[0x0][0x144] ;  /* 0x00005100ff0c7b82 */ /* 0x000ee20000000800 */
[----:B------:R-:W-:Y:S01]  /*04a0*/  SHF.R.S32.HI R10, RZ, 0x1f, R5 ;  /* 0x0000001fff0a7819 */ /* 0x000fe20000011405 */
[----:B------:R-:W-:Y:S01]  /*04b0*/  IMAD.IADD R4, R4, 0x1, -R13 ;  /* 0x0000000104047824 */ /* 0x000fe200078e0a0d */
[----:B------:R-:W-:Y:S02]  /*04c0*/  LOP3.LUT P2, RZ, R5, 0x7, RZ, 0xc0, !PT ;  /* 0x0000000705ff7812 */ /* 0x000fe4000784c0ff */
[----:B------:R-:W-:Y:S02]  /*04d0*/  LEA.HI R10, R10, R5, RZ, 0x3 ;  /* 0x000000050a0a7211 */ /* 0x000fe400078f18ff */
[----:B0-----:R-:W-:Y:S01]  /*04e0*/  ISETP.NE.OR P0, PT, R2, RZ, !P0 ;  /* 0x000000ff0200720c */ /* 0x001fe20004705670 */
[----:B------:R-:W0:Y:S01]  /*04f0*/  LDC R13, c[0x0][0x148] ;  /* 0x00005200ff0d7b82 */ /* 0x000e220000000800 */
[--C-:B------:R-:W-:Y:S02]  /*0500*/  SHF.R.S32.HI R2, RZ, 0x3, R10.reuse ;  /* 0x00000003ff027819 */ /* 0x100fe4000001140a */
[----:B------:R-:W-:-:S04]  /*0510*/  SHF.R.S32.HI R11, RZ, 0x1f, R10 ;  /* 0x0000001fff0b7819 */ /* 0x000fc8000001140a */
[----:B------:R-:W-:Y:S02]  /*0520*/  LEA.HI R11, R11, R2, RZ, 0x2 ;  /* 0x000000020b0b7211 */ /* 0x000fe400078f10ff */
[----:B--2---:R-:W-:Y:S02]  /*0530*/  ISETP.EQ.U32.AND P4, PT, R15, 0x1, PT ;  /* 0x000000010f00780c */ /* 0x004fe40003f82070 */
[----:B-1----:R-:W-:Y:S01]  /*0540*/  I2FP.F32.U32 R10, R8 ;  /* 0x00000008000a7245 */ /* 0x002fe20000201000 */
[----:B------:R-:W-:Y:S01]  /*0550*/  VOTEU.ALL UP0, P0 ;  /* 0x00000000003f7886 */ /* 0x000fe20000000000 */
[----:B------:R-:W-:Y:S01]  /*0560*/  LOP3.LUT R11, R11, 0xfffffffc, RZ, 0xc0, !PT ;  /* 0xfffffffc0b0b7812 */ /* 0x000fe200078ec0ff */
[----:B------:R-:W-:Y:S02]  /*0570*/  VOTEU.ALL UP1, P0 ;  /* 0x00000000003f7886 */ /* 0x000fe40000020000 */
[----:B------:R-:W-:Y:S01]  /*0580*/  FMUL R14, R10, UR4 ;  /* 0x000000040a0e7c20 */ /* 0x000fe20008400000 */
[----:B------:R-:W1:Y:S01]  /*0590*/  @!UP0 S2UR UR7, SR_CgaCtaId ;  /* 0x00000000000789c3 */ /* 0x000e620000008800 */
[----:B-----5:R-:W-:Y:S01]  /*05a0*/  I2FP.F32.U32 R10, UR8 ;  /* 0x00000008000a7c45 */ /* 0x020fe20008201000 */
[----:B------:R-:W-:Y:S01]  /*05b0*/  ULDC UR4, c[0x0][0x150] ;  /* 0x0000540000047ab9 */ /* 0x000fe20000000800 */
[----:B------:R-:W-:Y:S01]  /*05c0*/  IMAD.IADD R11, R2, 0x1, -R11 ;  /* 0x00000001020b7824 */ /* 0x000fe200078e0a0b */
[----:B------:R-:W-:Y:S01]  /*05d0*/  SHF.R.S32.HI R2, RZ, 0x1f, R7 ;  /* 0x0000001fff027819 */ /* 0x000fe20000011407 */
[----:B------:R-:W2:Y:S01]  /*05e0*/  F2I.U32.TRUNC.NTZ R14, R14 ;  /* 0x0000000e000e7305 */ /* 0x000ea2000020f000 */
[----:B------:R-:W-:Y:S01]  /*05f0*/  FMUL R10, R10, UR4 ;  /* 0x000000040a0a7c20 */ /* 0x000fe20008400000 */
[----:B------:R-:W-:Y:S01]  /*0600*/  IMAD R4, R4, 0x4, R11 ;  /* 0x0000000404047824 */ /* 0x000fe200078e020b */
[----:B------:R-:W-:Y:S01]  /*0610*/  LEA.HI R2, R2, R7, RZ, 0x2 ;  /* 0x0000000702027211 */ /* 0x000fe200078f10ff */
[----:B------:R-:W-:Y:S01]  /*0620*/  UMOV UR4, 0x20 ;  /* 0x0000002000047882 */ /* 0x000fe20000000000 */
[----:B------:R-:W-:Y:S01]  /*0630*/  @!UP0 UMOV UR6, 0x400 ;  /* 0x0000040000068882 */ /* 0x000fe20000000000 */
[----:B------:R-:W-:Y:S01]  /*0640*/  IMAD.SHL.U32 R11, R4, 0x4, RZ ;  /* 0x00000004040b7824 */ /* 0x000fe200078e00ff */
[----:B------:R-:W-:Y:S01]  /*0650*/  LOP3.LUT R2, R2, 0xfffffffc, RZ, 0xc0, !PT ;  /* 0xfffffffc02027812 */ /* 0x000fe200078ec0ff */
[----:B------:R-:W5:Y:S01]  /*0660*/  F2I.U32.TRUNC.NTZ R10, R10 ;  /* 0x0000000a000a7305 */ /* 0x000f62000020f000 */
[----:B------:R-:W-:-:S04]  /*0670*/  @!UP0 UIADD3 UR4, -UR4, 0x100000, URZ ;  /* 0x0010000004048890 */ /* 0x000fc8000fffe13f */
[----:B------:R-:W-:Y:S02]  /*0680*/  @!UP0 USHF.L.U32 UR5, UR4, 0xb, URZ ;  /* 0x0000000b04058899 */ /* 0x000fe4000800063f */
[----:B------:R-:W-:Y:S01]  /*0690*/  @!UP0 USHF.L.U32 UR4, UR4, 0x1, URZ ;  /* 0x0000000104048899 */ /* 0x000fe2000800063f */
[----:B------:R-:W-:Y:S01]  /*06a0*/  LOP3.LUT R5, R4, 0xc, R11, 0x78, !PT ;  /* 0x0000000c04057812 */ /* 0x000fe200078e780b */
[----:B------:R-:W-:Y:S02]  /*06b0*/  IMAD.IADD R7, R7, 0x1, -R2 ;  /* 0x0000000107077824 */ /* 0x000fe400078e0a02 */
[----:B--2---:R-:W-:-:S03]  /*06c0*/  IMAD.MOV R21, RZ, RZ, -R14 ;  /* 0x000000ffff157224 */ /* 0x004fc600078e0a0e */
[----:B------:R-:W-:Y:S01]  /*06d0*/  ISETP.NE.AND P1, PT, R7, 0x3, PT ;  /* 0x000000030700780c */ /* 0x000fe20003f25270 */
[----:B-1----:R-:W-:Y:S01]  /*06e0*/  @!UP0 ULEA UR6, UR7, UR6, 0x18 ;  /* 0x0000000607068291 */ /* 0x002fe2000f8ec03f */
[----:B0-----:R-:W-:Y:S02]  /*06f0*/  IMAD R2, R13, R21, R8 ;  /* 0x000000150d027224 */ /* 0x001fe400078e0208 */
[----:B------:R-:W-:Y:S01]  /*0700*/  ISETP.EQ.OR P1, PT, R7, RZ, !P1 ;  /* 0x000000ff0700720c */ /* 0x000fe20004f22670 */
[----:B------:R-:W-:Y:S01]  /*0710*/  VOTEU.ALL UP0, P0 ;  /* 0x00000000003f7886 */ /* 0x000fe20000000000 */
[----:B-----5:R-:W-:Y:S01]  /*0720*/  IMAD.MOV R11, RZ, RZ, -R10 ;  /* 0x000000ffff0b7224 */ /* 0x020fe200078e0a0a */
[----:B------:R-:W-:Y:S02]  /*0730*/  ISETP.LT.U32.AND P0, PT, R5, 0x2, !P2 ;  /* 0x000000020500780c */ /* 0x000fe40005701070 */
[----:B------:R-:W-:Y:S01]  /*0740*/  ISETP.NE.AND P3, PT, R2, R5, PT ;  /* 0x000000050200720c */ /* 0x000fe20003f65270 */
[----:B---3--:R-:W-:Y:S01]  /*0750*/  IMAD R10, R12, R11, UR8 ;  /* 0x000000080c0a7e24 */ /* 0x008fe2000f8e020b */
[C---:B------:R-:W-:Y:S01]  /*0760*/  ISETP.EQ.AND P1, PT, R3.reuse, RZ, P1 ;  /* 0x000000ff0300720c */ /* 0x040fe20000f22270 */
[C---:B------:R-:W-:Y:S01]  /*0770*/  VIADD R12, R3.reuse, 0xffffffff ;  /* 0xffffffff030c7836 */ /* 0x040fe20000000000 */
[----:B------:R-:W-:Y:S01]  /*0780*/  ISETP.NE.AND P2, PT, R3, RZ, PT ;  /* 0x000000ff0300720c */ /* 0x000fe20003f45270 */
[----:B------:R-:W0:Y:S02]  /*0790*/  FENCE.VIEW.ASYNC.S ;  /* 0x00000000000073c6 */ /* 0x000e240000000000 */
[----:B0-----:R0:W1:Y:S01]  /*07a0*/  @!UP0 SYNCS.EXCH.64 URZ, [UR6+0x90], UR4 ;  /* 0x00009004063f85b2 */ /* 0x0010620008000100 */
[----:B------:R-:W-:-:S02]  /*07b0*/  ISETP.EQ.OR P3, PT, R10, RZ, !P3 ;  /* 0x000000ff0a00720c */ /* 0x000fc40005f62670 */
[----:B------:R-:W-:Y:S02]  /*07c0*/  ISETP.GE.U32.AND P5, PT, R12, 0x2, PT ;  /* 0x000000020c00780c */ /* 0x000fe40003fa6070 */
[----:B------:R-:W-:Y:S02]  /*07d0*/  SEL R4, RZ, 0x1, !P1 ;  /* 0x00000001ff047807 */ /* 0x000fe40004800000 */
[----:B------:R-:W-:Y:S02]  /*07e0*/  PLOP3.LUT P0, PT, P0, P3, PT, 0x80, 0x0 ;  /* 0x000000000000781c */ /* 0x000fe40000707070 */
[----:B------:R-:W-:Y:S01]  /*07f0*/  SEL R4, R4, 0x2, P5 ;  /* 0x0000000204047807 */ /* 0x000fe20002800000 */
[----:B------:R0:W2:Y:S01]  /*0800*/  @!UP1 SYNCS.EXCH.64 URZ, [UR6+0x98], UR4 ;  /* 0x00009804063f95b2 */ /* 0x0000a20008000100 */
[----:B------:R-:W-:Y:S01]  /*0810*/  NOP ;  /* 0x0000000000007918 */ /* 0x000fe20000000000 */
[----:B------:R-:W-:Y:S08]  /*0820*/  @!P4 BRA `(.L_x_4) ;  /* 0x000000000008c947 */ /* 0x000ff00003800000 */
[----:B-12-4-:R-:W-:Y:S01]  /*0830*/  UCGABAR_ARV ;  /* 0x00000000000079c7 */ /* 0x016fe20008000000 */
[----:B------:R-:W-:Y:S05]  /*0840*/  BRA `(.L_x_5) ;  /* 0x0000000000047947 */ /* 0x000fea0003800000 */
.L_x_4:
[----:B-12-4-:R-:W-:Y:S01]  /*0850*/  NOP ;  /* 0x0000000000007918 */ /* 0x016fe20000000000 */
.L_x_5:
[----:B------:R-:W1:Y:S01]  /*0860*/  LDC R2, c[0x0][0x75c] ;  /* 0x0001d700ff027b82 */ /* 0x000e620000000800 */
[----:B------:R-:W-:Y:S01]  /*0870*/  IMAD.MOV.U32 R3, RZ, RZ, RZ ;  /* 0x000000ffff037224 */ /* 0x000fe200078e00ff */
[----:B-1----:R-:W-:Y:S01]  /*0880*/  ISETP.NE.AND P3, PT, R2, 0x1, PT ;  /* 0x000000010200780c */ /* 0x002fe20003f65270 */
[----:B------:R-:W-:-:S12]  /*0890*/  IMAD.U32 R2, RZ, RZ, UR8 ;  /* 0x00000008ff027e24 */ /* 0x000fd8000f8e00ff */
[----:B------:R-:W1:Y:S01]  /*08a0*/  @P3 LDC R17, c[0x0][0x10] ;  /* 0x00000400ff113b82 */ /* 0x000e620000000800 */
[----:B------:R-:W-:Y:S02]  /*08b0*/  @P3 IMAD.MOV.U32 R9, RZ, RZ, RZ ;  /* 0x000000ffff093224 */ /* 0x000fe400078e00ff */
[----:B------:R-:W-:-:S05]  /*08c0*/  @P3 IMAD.MOV.U32 R11, RZ, RZ, RZ ;  /* 0x000000ffff0b3224 */ /* 0x000fca00078e00ff */
[----:B------:R-:W2:Y:S01]  /*08d0*/  @!P3 LDC R15, c[0x0][0xc] ;  /* 0x00000300ff0fbb82 */ /* 0x000ea20000000800 */
[----:B-1----:R-:W-:-:S04]  /*08e0*/  @P3 IMAD.WIDE.U32 R16, R17, UR8, R8 ;  /* 0x0000000811103c25 */ /* 0x002fc8000f8e0008 */
[----:B--2---:R-:W-:-:S04]  /*08f0*/  @!P3 IMAD.WIDE.U32 R14, R8, R15, R2 ;  /* 0x0000000f080eb225 */ /* 0x004fc800078e0002 */
[----:B------:R-:W-:Y:S02]  /*0900*/  @P3 IMAD.MOV.U32 R2, RZ, RZ, R16 ;  /* 0x000000ffff023224 */ /* 0x000fe400078e0010 */
[----:B------:R-:W-:Y:S02]  /*0910*/  @P3 IMAD.IADD R3, R17, 0x1, R11 ;  /* 0x0000000111033824 */ /* 0x000fe400078e020b */
[----:B------:R-:W-:Y:S02]  /*0920*/  @!P3 IMAD.MOV.U32 R2, RZ, RZ, R14 ;  /* 0x000000ffff02b224 */ /* 0x000fe400078e000e */
[----:B------:R-:W-:Y:S01]  /*0930*/  @!P3 IMAD.MOV.U32 R3, RZ, RZ, R15 ;  /* 0x000000ffff03b224 */ /* 0x000fe200078e000f */
[----:B------:R-:W-:Y:S06]  /*0940*/  @!P4 BRA `(.L_x_6) ;  /* 0x00000000000cc947 */ /* 0x000fec0003800000 */
[----:B------:R-:W-:Y:S01]  /*0950*/  UCGABAR_WAIT ;  /* 0x0000000000007dc7 */ /* 0x000fe20008000000 */
[----:B------:R-:W-:Y:S01]  /*0960*/  CCTL.IVALL ;  /* 0x00000000ff00798f */ /* 0x000fe20002000000 */
[----:B------:R-:W-:Y:S05]  /*0970*/  BRA `(.L_x_7) ;  /* 0x0000000000047947 */ /* 0x000fea0003800000 */
.L_x_6:
[----:B------:R-:W-:Y:S06]  /*0980*/  BAR.SYNC.DEFER_BLOCKING 0x0 ;  /* 0x0000000000007b1d */ /* 0x000fec0000010000 */
.L_x_7:
[----:B------:R-:W-:Y:S05]  /*0990*/  @!P2 BRA `(.L_x_8) ;  /* 0x0000006000eca947 */ /* 0x000fea0003800000 */
[----:B------:R-:W-:-:S13]  /*09a0*/  ISETP.GT.U32.AND P1, PT, R12, 0x1, PT ;  /* 0x000000010c00780c */ /* 0x000fda0003f24070 */
[----:B0-----:R-:W-:Y:S05]  /*09b0*/  @P1 EXIT ;  /* 0x000000000000194d */ /* 0x001fea0003800000 */
[----:B------:R-:W-:Y:S01]  /*09c0*/  ULDC.64 UR4, c[0x0][0x750] ;  /* 0x0001d40000047ab9 */ /* 0x000fe20000000a00 */
[----:B------:R-:W-:Y:S01]  /*09d0*/  PRMT R12, RZ, 0x7610, R12 ;  /* 0x00007610ff0c7816 */ /* 0x000fe2000000000c */
[----:B------:R-:W-:Y:S01]  /*09e0*/  IMAD.MOV.U32 R14, RZ, RZ, -0x1 ;  /* 0xffffffffff0e7424 */ /* 0x000fe200078e00ff */
[----:B------:R-:W-:Y:S01]  /*09f0*/  ISETP.GE.U32.AND P1, PT, R2, UR4, PT ;  /* 0x0000000402007c0c */ /* 0x000fe2000bf26070 */
[----:B------:R-:W-:Y:S02]  /*0a00*/  IMAD.MOV.U32 R16, RZ, RZ, -0x1 ;  /* 0xffffffffff107424 */ /* 0x000fe400078e00ff */
[----:B------:R-:W-:Y:S01]  /*0a10*/  IMAD.MOV.U32 R11, RZ, RZ, -0x1 ;  /* 0xffffffffff0b7424 */ /* 0x000fe200078e00ff */
[----:B------:R-:W-:-:S13]  /*0a20*/  ISETP.GE.U32.AND.EX P1, PT, R3, UR5, PT, P1 ;  /* 0x0000000503007c0c */ /* 0x000fda000bf26110 */
[----:B------:R-:W-:Y:S05]  /*0a30*/  @P1 BRA `(.L_x_9) ;  /* 0x0000000400281947 */ /* 0x000fea0003800000 */
[----:B------:R-:W0:Y:S01]  /*0a40*/  LDC.64 R22, c[0x0][0x728] ;  /* 0x0001ca00ff167b82 */ /* 0x000e220000000a00 */
[----:B------:R-:W-:Y:S02]  /*0a50*/  IMAD.MOV.U32 R14, RZ, RZ, R2 ;  /* 0x000000ffff0e7224 */ /* 0x000fe400078e0002 */
[----:B------:R-:W-:-:S05]  /*0a60*/  IMAD.MOV.U32 R15, RZ, RZ, R3 ;  /* 0x000000ffff0f7224 */ /* 0x000fca00078e0003 */
[----:B------:R-:W1:Y:S08]  /*0a70*/  LDC R12, c[0x0][0x730] ;  /* 0x0001cc00ff0c7b82 */ /* 0x000e700000000800 */
[----:B------:R-:W2:Y:S01]  /*0a80*/  LDC.64 R24, c[0x0][0x720] ;  /* 0x0001c800ff187b82 */ /* 0x000ea20000000a00 */
[----:B0-----:R-:W-:-:S04]  /*0a90*/  ISETP.NE.U32.AND P1, PT, R22, RZ, PT ;  /* 0x000000ff1600720c */ /* 0x001fc80003f25070 */
[----:B------:R-:W-:-:S13]  /*0aa0*/  ISETP.NE.AND.EX P1, PT, R23, RZ, PT, P1 ;  /* 0x000000ff1700720c */ /* 0x000fda0003f25310 */
[----:B-12---:R-:W-:Y:S05]  /*0ab0*/  @!P1 BRA `(.L_x_10) ;  /* 0x0000000000289947 */ /* 0x006fea0003800000 */
[----:B------:R-:W0:Y:S02]  /*0ac0*/  LDC R7, c[0x0][0x734] ;  /* 0x0001cd00ff077b82 */ /* 0x000e240000000800 */
[----:B0-----:R-:W-:-:S05]  /*0ad0*/  IADD3 R7, P1, R2, R7, RZ ;  /* 0x0000000702077210 */ /* 0x001fca0007f3e0ff */
[----:B------:R-:W-:-:S04]  /*0ae0*/  IMAD.X R11, RZ, RZ, R3, P1 ;  /* 0x000000ffff0b7224 */ /* 0x000fc800008e0603 */
[----:B------:R-:W-:-:S04]  /*0af0*/  IMAD.WIDE.U32 R14, R11, R22, RZ ;  /* 0x000000160b0e7225 */ /* 0x000fc800078e00ff */
[----:B------:R-:W-:-:S04]  /*0b00*/  IMAD.WIDE.U32 R16, P1, R7, R23, R14 ;  /* 0x0000001707107225 */ /* 0x000fc8000782000e */
[----:B------:R-:W-:-:S04]  /*0b10*/  IMAD.WIDE.U32 R14, R7, R22, RZ ;  /* 0x00000016070e7225 */ /* 0x000fc800078e00ff */
[----:B------:R-:W-:Y:S01]  /*0b20*/  IMAD.X R19, RZ, RZ, RZ, P1 ;  /* 0x000000ffff137224 */ /* 0x000fe200008e06ff */
[----:B------:R-:W-:Y:S01]  /*0b30*/  IADD3 RZ, P1, R15, R16, RZ ;  /* 0x000000100fff7210 */ /* 0x000fe20007f3e0ff */
[----:B------:R-:W-:-:S04]  /*0b40*/  IMAD.MOV.U32 R18, RZ, RZ, R17 ;  /* 0x000000ffff127224 */ /* 0x000fc800078e0011 */
[----:B------:R-:W-:-:S08]  /*0b50*/  IMAD.WIDE.U32.X R14, R11, R23, R18, P1 ;  /* 0x000000170b0e7225 */ /* 0x000fd000008e0412 */
.L_x_10:
[----:B------:R-:W0:Y:S01]  /*0b60*/  LDC.64 R28, c[0x0][0x740] ;  /* 0x0001d000ff1c7b82 */ /* 0x000e220000000a00 */
[-CC-:B------:R-:W-:Y:S02]  /*0b70*/  SHF.R.U64 R27, R14, R12.reuse, R15.reuse ;  /* 0x0000000c0e1b7219 */ /* 0x180fe4000000120f */
[----:B------:R-:W-:Y:S02]  /*0b80*/  SHF.R.U32.HI R7, RZ, R12, R15 ;  /* 0x0000000cff077219 */ /* 0x000fe4000001160f */
[----:B------:R-:W-:-:S03]  /*0b90*/  IADD3 R9, P1, RZ, -R27, RZ ;  /* 0x8000001bff097210 */ /* 0x000fc60007f3e0ff */
[----:B------:R-:W1:Y:S02]  /*0ba0*/  LDC R18, c[0x0][0x718] ;  /* 0x0001c600ff127b82 */ /* 0x000e640000000800 */
[----:B------:R-:W-:Y:S02]  /*0bb0*/  IMAD.X R7, RZ, RZ, ~R7, P1 ;  /* 0x000000ffff077224 */ /* 0x000fe400008e0e07 */
[----:B------:R-:W-:-:S04]  /*0bc0*/  IMAD.WIDE.U32 R14, R9, R24, R2 ;  /* 0x00000018090e7225 */ /* 0x000fc800078e0002 */
[----:B------:R-:W2:Y:S01]  /*0bd0*/  LDC R20, c[0x0][0x708] ;  /* 0x0001c200ff147b82 */ /* 0x000ea20000000800 */
[----:B------:R-:W-:Y:S02]  /*0be0*/  IMAD R12, R7, R24, RZ ;  /* 0x00000018070c7224 */ /* 0x000fe400078e02ff */
[----:B------:R-:W-:Y:S02]  /*0bf0*/  IMAD.MOV.U32 R7, RZ, RZ, -0x1 ;  /* 0xffffffffff077424 */ /* 0x000fe400078e00ff */
[----:B------:R-:W-:Y:S02]  /*0c00*/  IMAD R9, R9, R25, R12 ;  /* 0x0000001909097224 */ /* 0x000fe400078e020c */
[----:B------:R-:W-:Y:S01]  /*0c10*/  IMAD R25, R13, R21, R8 ;  /* 0x000000150d197224 */ /* 0x000fe200078e0208 */
[----:B------:R-:W3:Y:S01]  /*0c20*/  LDC R26, c[0x0][0x758] ;  /* 0x0001d600ff1a7b82 */ /* 0x000ee20000000800 */
[----:B------:R-:W-:Y:S01]  /*0c30*/  IMAD.IADD R9, R15, 0x1, R9 ;  /* 0x000000010f097824 */ /* 0x000fe200078e0209 */
[----:B0-----:R-:W-:Y:S01]  /*0c40*/  ISETP.NE.U32.AND P1, PT, R28, RZ, PT ;  /* 0x000000ff1c00720c */ /* 0x001fe20003f25070 */
[----:B------:R-:W-:-:S03]  /*0c50*/  IMAD.MOV.U32 R21, RZ, RZ, 0x1 ;  /* 0x00000001ff157424 */ /* 0x000fc600078e00ff */
[----:B------:R-:W-:Y:S02]  /*0c60*/  ISETP.NE.AND.EX P1, PT, R29, RZ, PT, P1 ;  /* 0x000000ff1d00720c */ /* 0x000fe40003f25310 */
[----:B------:R-:W0:Y:S01]  /*0c70*/  LDC R22, c[0x0][0x700] ;  /* 0x0001c000ff167b82 */ /* 0x000e220000000800 */
[-CC-:B-1----:R-:W-:Y:S02]  /*0c80*/  SHF.R.U64 R16, R14, R18.reuse, R9.reuse ;  /* 0x000000120e107219 */ /* 0x182fe40000001209 */
[----:B------:R-:W-:-:S05]  /*0c90*/  SHF.R.U32.HI R9, RZ, R18, R9 ;  /* 0x00000012ff097219 */ /* 0x000fca0000011609 */
[----:B------:R-:W1:Y:S01]  /*0ca0*/  LDC R19, c[0x0][0x748] ;  /* 0x0001d200ff137b82 */ /* 0x000e620000000800 */
[-CC-:B--2---:R-:W-:Y:S02]  /*0cb0*/  SHF.R.U64 R18, R16, R20.reuse, R9.reuse ;  /* 0x0000001410127219 */ /* 0x184fe40000001209 */
[----:B------:R-:W-:-:S05]  /*0cc0*/  SHF.R.U32.HI R9, RZ, R20, R9 ;  /* 0x00000014ff097219 */ /* 0x000fca0000011609 */
[----:B------:R-:W2:Y:S01]  /*0cd0*/  LDC R23, c[0x0][0x738] ;  /* 0x0001ce00ff177b82 */ /* 0x000ea20000000800 */
[-CC-:B---3--:R-:W-:Y:S02]  /*0ce0*/  SHF.R.U64 R20, R18, R26.reuse, R9.reuse ;  /* 0x0000001a12147219 */ /* 0x188fe40000001209 */
[-C--:B------:R-:W-:Y:S02]  /*0cf0*/  SHF.L.U32 R7, R7, R26.reuse, RZ ;  /* 0x0000001a07077219 */ /* 0x080fe400000006ff */
[----:B------:R-:W-:Y:S01]  /*0d00*/  SHF.R.U32.HI R9, RZ, R26, R9 ;  /* 0x0000001aff097219 */ /* 0x000fe20000011609 */
[----:B------:R-:W-:Y:S01]  /*0d10*/  IMAD.MOV.U32 R8, RZ, RZ, R20 ;  /* 0x000000ffff087224 */ /* 0x000fe200078e0014 */
[----:B------:R-:W-:Y:S01]  /*0d20*/  LOP3.LUT R11, RZ, R7, RZ, 0x33, !PT ;  /* 0x00000007ff0b7212 */ /* 0x000fe200078e33ff */
[----:B------:R-:W3:Y:S01]  /*0d30*/  LDC R24, c[0x0][0x710] ;  /* 0x0001c400ff187b82 */ /* 0x000ee20000000800 */
[----:B------:R-:W-:Y:S05]  /*0d40*/  @!P1 BRA `(.L_x_11) ;  /* 0x0000000000289947 */ /* 0x000fea0003800000 */
[----:B------:R-:W4:Y:S02]  /*0d50*/  LDC R7, c[0x0][0x74c] ;  /* 0x0001d300ff077b82 */ /* 0x000f240000000800 */
[----:B----4-:R-:W-:-:S05]  /*0d60*/  IADD3 R7, P1, R20, R7, RZ ;  /* 0x0000000714077210 */ /* 0x010fca0007f3e0ff */
        /* <DEDUP_REMOVED lines=8> */
.L_x_11:
[----:B-1----:R-:W-:Y:S02]  /*0df0*/  SHF.R.U64 R9, R8, R19, R9 ;  /* 0x0000001308097219 */ /* 0x002fe40000001209 */
[----:B------:R-:W-:Y:S01]  /*0e00*/  LOP3.LUT R8, R18, R11, RZ, 0xc0, !PT ;  /* 0x0000000b12087212 */ /* 0x000fe200078ec0ff */
[----:B0-----:R-:W-:Y:S01]  /*0e10*/  VIADD R11, R22, 0xffffffff ;  /* 0xffffffff160b7836 */ /* 0x001fe20000000000 */
[----:B------:R-:W-:Y:S01]  /*0e20*/  SHF.L.U32 R7, R21, R26, RZ ;  /* 0x0000001a15077219 */ /* 0x000fe200000006ff */
[----:B------:R-:W-:Y:S01]  /*0e30*/  IMAD.MOV R12, RZ, RZ, -R9 ;  /* 0x000000ffff0c7224 */ /* 0x000fe200078e0a09 */
[----:B------:R-:W-:Y:S02]  /*0e40*/  SEL R10, R10, R25, !P3 ;  /* 0x000000190a0a7207 */ /* 0x000fe40005800000 */
[----:B------:R-:W-:Y:S01]  /*0e50*/  LOP3.LUT R11, R16, R11, RZ, 0xc0, !PT ;  /* 0x0000000b100b7212 */ /* 0x000fe200078ec0ff */
[----:B------:R-:W-:Y:S02]  /*0e60*/  IMAD R9, R7, R9, R8 ;  /* 0x0000000907097224 */ /* 0x000fe400078e0208 */
[----:B--2---:R-:W-:-:S02]  /*0e70*/  IMAD R7, R12, R23, R20 ;  /* 0x000000170c077224 */ /* 0x004fc400078e0214 */
[----:B---3--:R-:W-:Y:S02]  /*0e80*/  IMAD R10, R9, R24, R10 ;  /* 0x00000018090a7224 */ /* 0x008fe400078e020a */
[----:B------:R-:W-:Y:S02]  /*0e90*/  IMAD R7, R7, R22, R11 ;  /* 0x0000001607077224 */ /* 0x000fe400078e020b */
[----:B------:R-:W-:Y:S02]  /*0ea0*/  IMAD.MOV.U32 R12, RZ, RZ, 0x1 ;  /* 0x00000001ff0c7424 */ /* 0x000fe400078e00ff */
[----:B------:R-:W-:Y:S01]  /*0eb0*/  IMAD.MOV.U32 R11, RZ, RZ, R27 ;  /* 0x000000ffff0b7224 */ /* 0x000fe200078e001b */
[----:B------:R-:W-:Y:S02]  /*0ec0*/  SEL R16, R7, R10, !P3 ;  /* 0x0000000a07107207 */ /* 0x000fe40005800000 */
[----:B------:R-:W-:-:S07]  /*0ed0*/  SEL R14, R10, R7, !P3 ;  /* 0x000000070a0e7207 */ /* 0x000fce0005800000 */
.L_x_9:
[----:B------:R-:W-:-:S08]  /*0ee0*/  NOP ;  /* 0x0000000000007918 */ /* 0x000fd00000000000 */
[----:B------:R-:W0:Y:S02]  /*0ef0*/  USETMAXREG.TRY_ALLOC.CTAPOOL UP0, 0xe8 ;  /* 0x000000e8000079c8 */ /* 0x000e240008000600 */
[----:B0-----:R-:W-:-:S13]  /*0f00*/  PLOP3.LUT P1, PT, PT, PT, UP0, 0x80, 0x0 ;  /* 0x000000000000781c */ /* 0x001fda0003f2f008 */
[----:B------:R-:W-:Y:S05]  /*0f10*/  @!P1 BRA `(.L_x_9) ;  /* 0xfffffffc00f09947 */ /* 0x000fea000383ffff */
[----:B------:R-:W-:Y:S01]  /*0f20*/  ULDC.64 UR4, c[0x0][0x698] ;  /* 0x0001a60000047ab9 */ /* 0x000fe20000000a00 */
[----:B------:R-:W-:Y:S01]  /*0f30*/  ULDC.64 UR14, c[0x0][0x208] ;  /* 0x00008200000e7ab9 */ /* 0x000fe20000000a00 */
[----:B------:R-:W-:-:S04]  /*0f40*/  ISETP.NE.U32.AND P1, PT, RZ, UR4, PT ;  /* 0x00000004ff007c0c */ /* 0x000fc8000bf25070 */
[----:B------:R-:W-:-:S13]  /*0f50*/  ISETP.NE.AND.EX P1, PT, RZ, UR5, PT, P1 ;  /* 0x00000005ff007c0c */ /* 0x000fda000bf25310 */
[----:B------:R-:W-:Y:S05]  /*0f60*/  @!P1 BRA `(.L_x_12) ;  /* 0x00000000001c9947 */ /* 0x000fea0003800000 */
[----:B------:R-:W0:Y:S02]  /*0f70*/  LDC.64 R8, c[0x0][0x698] ;  /* 0x0001a600ff087b82 */ /* 0x000e240000000a00 */
[----:B0-----:R-:W2:Y:S02]  /*0f80*/  LDG.E.64 R8, desc[UR14][R8.64] ;  /* 0x0000000e08087981 */ /* 0x001ea4000c1e1b00 */
[----:B--2---:R-:W-:-:S04]  /*0f90*/  ISETP.NE.U32.AND P1, PT, R8, RZ, PT ;  /* 0x000000ff0800720c */ /* 0x004fc80003f25070 */
[----:B------:R-:W-:-:S13]  /*0fa0*/  ISETP.NE.AND.EX P1, PT, R9, RZ, PT, P1 ;  /* 0x000000ff0900720c */ /* 0x000fda0003f25310 */
[----:B------:R-:W-:Y:S05]  /*0fb0*/  @!P1 BRA `(.L_x_12) ;  /* 0x0000000000089947 */ /* 0x000fea0003800000 */
[----:B------:R0:W5:Y:S01]  /*0fc0*/  LD.E R7, desc[UR14][R8.64] ;  /* 0x0000000e08077980 */ /* 0x000162000c101900 */
[----:B------:R-:W-:Y:S05]  /*0fd0*/  BRA `(.L_x_13) ;  /* 0x0000000000207947 */ /* 0x000fea0003800000 */
.L_x_12:
[----:B------:R-:W-:Y:S02]  /*0fe0*/  ULDC.64 UR4, c[0x0][0x688] ;  /* 0x0001a20000047ab9 */ /* 0x000fe40000000a00 */
[----:B------:R-:W-:-:S04]  /*0ff0*/  ISETP.NE.U32.AND P1, PT, RZ, UR4, PT ;  /* 0x00000004ff007c0c */ /* 0x000fc8000bf25070 */
[----:B------:R-:W-:-:S13]  /*1000*/  ISETP.NE.AND.EX P1, PT, RZ, UR5, PT, P1 ;  /* 0x00000005ff007c0c */ /* 0x000fda000bf25310 */
[----:B------:R-:W-:Y:S05]  /*1010*/  @!P1 BRA `(.L_x_14) ;  /* 0x00000000000c9947 */ /* 0x000fea0003800000 */
[----:B------:R-:W0:Y:S02]  /*1020*/  LDC.64 R8, c[0x0][0x688] ;  /* 0x0001a200ff087b82 */ /* 0x000e240000000a00 */
[----:B0-----:R1:W5:Y:S01]  /*1030*/  LDG.E R7, desc[UR14][R8.64] ;  /* 0x0000000e08077981 */ /* 0x001362000c1e1900 */
[----:B------:R-:W-:Y:S05]  /*1040*/  BRA `(.L_x_13) ;  /* 0x0000000000047947 */ /* 0x000fea0003800000 */
.L_x_14:
[----:B------:R-:W2:Y:S02]  /*1050*/  LDC R7, c[0x0][0x680] ;  /* 0x0001a000ff077b82 */ /* 0x000ea40000000800 */
.L_x_13:
[----:B------:R-:W-:Y:S02]  /*1060*/  ULDC.64 UR4, c[0x0][0x6a0] ;  /* 0x0001a80000047ab9 */ /* 0x000fe40000000a00 */
[----:B------:R-:W-:-:S04]  /*1070*/  ISETP.NE.U32.AND P1, PT, RZ, UR4, PT ;  /* 0x00000004ff007c0c */ /* 0x000fc8000bf25070 */
[----:B------:R-:W-:-:S13]  /*1080*/  ISETP.NE.AND.EX P1, PT, RZ, UR5, PT, P1 ;  /* 0x00000005ff007c0c */ /* 0x000fda000bf25310 */
[----:B------:R-:W-:Y:S05]  /*1090*/  @!P1 BRA `(.L_x_15) ;  /* 0x00000000001c9947 */ /* 0x000fea0003800000 */
[----:B01----:R-:W0:Y:S02]  /*10a0*/  LDC.64 R8, c[0x0][0x6a0] ;  /* 0x0001a800ff087b82 */ /* 0x003e240000000a00 */
[----:B0-----:R-:W3:Y:S02]  /*10b0*/  LDG.E.64 R8, desc[UR14][R8.64] ;  /* 0x0000000e08087981 */ /* 0x001ee4000c1e1b00 */
[----:B---3--:R-:W-:-:S04]  /*10c0*/  ISETP.NE.U32.AND P1, PT, R8, RZ, PT ;  /* 0x000000ff0800720c */ /* 0x008fc80003f25070 */
[----:B------:R-:W-:-:S13]  /*10d0*/  ISETP.NE.AND.EX P1, PT, R9, RZ, PT, P1 ;  /* 0x000000ff0900720c */ /* 0x000fda0003f25310 */
[----:B------:R-:W-:Y:S05]  /*10e0*/  @!P1 BRA `(.L_x_15) ;  /* 0x0000000000089947 */ /* 0x000fea0003800000 */
[----:B------:R0:W5:Y:S01]  /*10f0*/  LD.E R9, desc[UR14][R8.64] ;  /* 0x0000000e08097980 */ /* 0x000162000c101900 */
[----:B------:R-:W-:Y:S05]  /*1100*/  BRA `(.L_x_16) ;  /* 0x0000000000207947 */ /* 0x000fea0003800000 */
.L_x_15:
[----:B------:R-:W-:Y:S02]  /*1110*/  ULDC.64 UR4, c[0x0][0x690] ;  /* 0x0001a40000047ab9 */ /* 0x000fe40000000a00 */
[----:B------:R-:W-:-:S04]  /*1120*/  ISETP.NE.U32.AND P1, PT, RZ, UR4, PT ;  /* 0x00000004ff007c0c */ /* 0x000fc8000bf25070 */
[----:B------:R-:W-:-:S13]  /*1130*/  ISETP.NE.AND.EX P1, PT, RZ, UR5, PT, P1 ;  /* 0x00000005ff007c0c */ /* 0x000fda000bf25310 */
[----:B------:R-:W-:Y:S05]  /*1140*/  @!P1 BRA `(.L_x_17) ;  /* 0x00000000000c9947 */ /* 0x000fea0003800000 */
[----:B01----:R-:W0:Y:S02]  /*1150*/  LDC.64 R8, c[0x0][0x690] ;  /* 0x0001a400ff087b82 */ /* 0x003e240000000a00 */
[----:B0-----:R1:W5:Y:S01]  /*1160*/  LDG.E R9, desc[UR14][R8.64] ;  /* 0x0000000e08097981 */ /* 0x001362000c1e1900 */
[----:B------:R-:W-:Y:S05]  /*1170*/  BRA `(.L_x_16) ;  /* 0x0000000000047947 */ /* 0x000fea0003800000 */
.L_x_17:
[----:B01----:R-:W3:Y:S02]  /*1180*/  LDC R9, c[0x0][0x684] ;  /* 0x0001a100ff097b82 */ /* 0x003ee40000000800 */
.L_x_16:
[----:B------:R-:W-:-:S13]  /*1190*/  LOP3.LUT P1, RZ, R12, 0xff, RZ, 0xc0, !PT ;  /* 0x000000ff0cff7812 */ /* 0x000fda000782c0ff */
[----:B------:R-:W-:Y:S05]  /*11a0*/  @!P1 EXIT ;  /* 0x000000000000994d */ /* 0x000fea0003800000 */
[----:B------:R-:W-:Y:S01]  /*11b0*/  ULDC UR4, c[0x0][0x28c] ;  /* 0x0000a30000047ab9 */ /* 0x000fe20000000800 */
[----:B------:R-:W-:Y:S01]  /*11c0*/  LOP3.LUT R92, R4, 0x1, RZ, 0xfc, !PT ;  /* 0x00000001045c7812 */ /* 0x000fe200078efcff */
[----:B------:R-:W-:-:S04]  /*11d0*/  UIADD3 UR4, UR4, 0x7f, URZ ;  /* 0x0000007f04047890 */ /* 0x000fc8000fffe03f */
[----:B------:R-:W-:-:S04]  /*11e0*/  USHF.R.S32.HI UR5, URZ, 0x1f, UR4 ;  /* 0x0000001f3f057899 */ /* 0x000fc80008011404 */
[----:B------:R-:W-:-:S03]  /*11f0*/  ULEA.HI UR5, UR5, UR4, URZ, 0x7 ;  /* 0x0000000405057291 */ /* 0x000fc6000f8f383f */
[----:B------:R-:W-:Y:S01]  /*1200*/  UMOV UR4, URZ ;  /* 0x0000003f00047c82 */ /* 0x000fe20008000000 */
[----:B------:R-:W-:-:S03]  /*1210*/  USHF.R.S32.HI UR6, URZ, 0x7, UR5 ;  /* 0x000000073f067899 */ /* 0x000fc60008011405 */
[----:B------:R-:W-:-:S09]  /*1220*/  UMOV UR5, URZ ;  /* 0x0000003f00057c82 */ /* 0x000fd20008000000 */
.L_x_154:
[----:B01----:R-:W-:Y:S02]  /*1230*/  LOP3.LUT R8, R0, 0x80, RZ, 0xc0, !PT ;  /* 0x0000008000087812 */ /* 0x003fe400078ec0ff */
[----:B------:R-:W-:Y:S02]  /*1240*/  CS2R R24, SRZ ;  /* 0x0000000000187805 */ /* 0x000fe4000001ff00 */
[----:B------:R-:W-:Y:S02]  /*1250*/  CS2R R26, SRZ ;  /* 0x00000000001a7805 */ /* 0x000fe4000001ff00 */
[----:B------:R-:W-:Y:S02]  /*1260*/  CS2R R28, SRZ ;  /* 0x00000000001c7805 */ /* 0x000fe4000001ff00 */
[----:B------:R-:W-:Y:S02]  /*1270*/  SHF.R.U32.HI R10, RZ, 0x7, R8 ;  /* 0x00000007ff0a7819 */ /* 0x000fe40000011608 */
[----:B------:R-:W-:-:S02]  /*1280*/  CS2R R30, SRZ ;  /* 0x00000000001e7805 */ /* 0x000fc4000001ff00 */
[----:B------:R-:W-:Y:S02]  /*1290*/  VIMNMX R8, RZ, UR6, PT ;  /* 0x00000006ff087c48 */ /* 0x000fe4000bfe0100 */
[----:B------:R-:W-:Y:S02]  /*12a0*/  CS2R R32, SRZ ;  /* 0x0000000000207805 */ /* 0x000fe4000001ff00 */
[----:B------:R-:W-:Y:S02]  /*12b0*/  CS2R R34, SRZ ;  /* 0x0000000000227805 */ /* 0x000fe4000001ff00 */
[----:B------:R-:W-:Y:S01]  /*12c0*/  CS2R R36, SRZ ;  /* 0x0000000000247805 */ /* 0x000fe2000001ff00 */
[----:B------:R-:W0:Y:S01]  /*12d0*/  SHFL.IDX PT, R10, R10, RZ, 0x1f ;  /* 0x00001fff0a0a7589 */ /* 0x000e2200000e0000 */
[----:B------:R-:W-:Y:S02]  /*12e0*/  IADD3 R8, -R8, UR6, RZ ;  /* 0x0000000608087c10 */ /* 0x000fe4000fffe1ff */
[----:B------:R-:W-:-:S02]  /*12f0*/  CS2R R38, SRZ ;  /* 0x0000000000267805 */ /* 0x000fc4000001ff00 */
[----:B------:R-:W-:Y:S02]  /*1300*/  CS2R R40, SRZ ;  /* 0x0000000000287805 */ /* 0x000fe4000001ff00 */
[----:B------:R-:W-:Y:S02]  /*1310*/  CS2R R42, SRZ ;  /* 0x00000000002a7805 */ /* 0x000fe4000001ff00 */
[----:B------:R-:W-:Y:S02]  /*1320*/  ISETP.GE.AND P1, PT, R8, 0x1, PT ;  /* 0x000000010800780c */ /* 0x000fe40003f26270 */
[----:B------:R-:W-:Y:S02]  /*1330*/  CS2R R44, SRZ ;  /* 0x00000000002c7805 */ /* 0x000fe4000001ff00 */
[----:B------:R-:W-:Y:S02]  /*1340*/  CS2R R46, SRZ ;  /* 0x00000000002e7805 */ /* 0x000fe4000001ff00 */
[----:B------:R-:W-:-:S02]  /*1350*/  CS2R R48, SRZ ;  /* 0x0000000000307805 */ /* 0x000fc4000001ff00 */
[----:B------:R-:W-:Y:S02]  /*1360*/  CS2R R50, SRZ ;  /* 0x0000000000327805 */ /* 0x000fe4000001ff00 */
[----:B------:R-:W-:Y:S02]  /*1370*/  CS2R R52, SRZ ;  /* 0x0000000000347805 */ /* 0x000fe4000001ff00 */
[----:B------:R-:W-:Y:S02]  /*1380*/  CS2R R54, SRZ ;  /* 0x0000000000367805 */ /* 0x000fe4000001ff00 */
        /* <DEDUP_REMOVED lines=12> */
[----:B0-----:R-:W-:Y:S02]  /*1450*/  R2UR UR7, R10 ;  /* 0x000000000a0772ca */ /* 0x001fe400000e0000 */
[----:B------:R-:W-:Y:S02]  /*1460*/  CS2R R80, SRZ ;  /* 0x0000000000507805 */ /* 0x000fe4000001ff00 */
[----:B------:R-:W-:-:S02]  /*1470*/  CS2R R82, SRZ ;  /* 0x0000000000527805 */ /* 0x000fc4000001ff00 */
[----:B------:R-:W-:Y:S02]  /*1480*/  CS2R R84, SRZ ;  /* 0x0000000000547805 */ /* 0x000fe4000001ff00 */
[----:B------:R-:W-:Y:S01]  /*1490*/  CS2R R86, SRZ ;  /* 0x0000000000567805 */ /* 0x000fe2000001ff00 */
[----:B--2-45:R-:W-:Y:S06]  /*14a0*/  @!P1 BRA `(.L_x_18) ;  /* 0x00000004003c9947 */ /* 0x034fec0003800000 */
[----:B------:R-:W0:Y:S01]  /*14b0*/  S2UR UR10, SR_CgaCtaId ;  /* 0x00000000000a79c3 */ /* 0x000e220000008800 */
[----:B------:R-:W-:Y:S01]  /*14c0*/  ULEA.HI UR8, UR7, UR7, URZ, 0x1 ;  /* 0x0000000707087291 */ /* 0x000fe2000f8f083f */
[----:B------:R-:W-:Y:S01]  /*14d0*/  IMAD.U32 R19, RZ, RZ, UR4 ;  /* 0x00000004ff137e24 */ /* 0x000fe2000f8e00ff */
[----:B------:R-:W-:Y:S01]  /*14e0*/  UMOV UR9, 0x400 ;  /* 0x0000040000097882 */ /* 0x000fe20000000000 */
[----:B------:R-:W-:Y:S01]  /*14f0*/  IMAD.U32 R10, RZ, RZ, UR5 ;  /* 0x00000005ff0a7e24 */ /* 0x000fe2000f8e00ff */
[----:B------:R-:W-:Y:S02]  /*1500*/  ULOP3.LUT UR8, UR8, 0xffffe, URZ, 0xc0, !UPT ;  /* 0x000ffffe08087892 */ /* 0x000fe4000f8ec03f */
[----:B------:R-:W-:Y:S02]  /*1510*/  UPLOP3.LUT UP0, UPT, UPT, UPT, UPT, 0x40, 0x0 ;  /* 0x000000000000789c */ /* 0x000fe40003f0e870 */
[----:B------:R-:W-:Y:S01]  /*1520*/  UIADD3 UR8, UR7, -UR8, URZ ;  /* 0x8000000807087290 */ /* 0x000fe2000fffe03f */
[----:B------:R-:W-:Y:S01]  /*1530*/  UMOV UR12, UR5 ;  /* 0x00000005000c7c82 */ /* 0x000fe20008000000 */
[----:B0-----:R-:W-:-:S04]  /*1540*/  ULEA UR9, UR10, UR9, 0x18 ;  /* 0x000000090a097291 */ /* 0x001fc8000f8ec03f */
[----:B------:R-:W-:-:S04]  /*1550*/  ULEA UR8, UR8, UR9, 0xc ;  /* 0x0000000908087291 */ /* 0x000fc8000f8e603f */
[----:B------:R-:W-:-:S04]  /*1560*/  UIADD3 UR8, UR8, 0x180, URZ ;  /* 0x0000018008087890 */ /* 0x000fc8000fffe03f */
[----:B------:R-:W-:-:S04]  /*1570*/  USHF.R.U32.HI UR8, URZ, 0x4, UR8 ;  /* 0x000000043f087899 */ /* 0x000fc80008011608 */
[----:B------:R-:W-:-:S12]  /*1580*/  ULOP3.LUT UR7, UR8, 0x3fff, URZ, 0xc0, !UPT ;  /* 0x00003fff08077892 */ /* 0x000fd8000f8ec03f */
.L_x_25:
[----:B------:R-:W-:-:S13]  /*1590*/  ISETP.NE.AND P2, PT, R92, 0x3, PT ;  /* 0x000000035c00780c */ /* 0x000fda0003f45270 */
[----:B01--4-:R-:W-:Y:S05]  /*15a0*/  @!P2 BRA `(.L_x_19) ;  /* 0x000000000004a947 */ /* 0x013fea0003800000 */
[----:B------:R-:W-:Y:S01]  /*15b0*/  BPT.TRAP 0x1 ;  /* 0x000000040000795c */ /* 0x000fe20000300000 */
.L_x_19:
[----:B------:R-:W0:Y:S01]  /*15c0*/  S2UR UR9, SR_CgaCtaId ;  /* 0x00000000000979c3 */ /* 0x000e220000008800 */
[----:B------:R-:W-:Y:S01]  /*15d0*/  UMOV UR8, 0x400 ;  /* 0x0000040000087882 */ /* 0x000fe20000000000 */
[----:B------:R-:W-:Y:S01]  /*15e0*/  SHF.L.U32 R17, R19, 0x1f, RZ ;  /* 0x0000001f13117819 */ /* 0x000fe200000006ff */
[----:B0-----:R-:W-:-:S04]  /*15f0*/  ULEA UR13, UR9, UR8, 0x18 ;  /* 0x00000008090d7291 */ /* 0x001fc8000f8ec03f */
[----:B------:R-:W-:-:S09]  /*1600*/  ULEA UR8, UR12, UR13, 0x3 ;  /* 0x0000000d0c087291 */ /* 0x000fd2000f8e183f */
[----:B------:R0:W1:Y:S01]  /*1610*/  SYNCS.PHASECHK.TRANS64.TRYWAIT P1, [UR8], R17 ;  /* 0x00000011ff0075a7 */ /* 0x0000620008020148 */
[----:B------:R-:W-:Y:S05]  /*1620*/  @!P2 BRA `(.L_x_20) ;  /* 0x000000000004a947 */ /* 0x000fea0003800000 */
[----:B------:R-:W-:Y:S01]  /*1630*/  BPT.TRAP 0x1 ;  /* 0x000000040000795c */ /* 0x000fe20000300000 */
.L_x_20:
[C---:B------:R-:W-:Y:S02]  /*1640*/  IMAD.SHL.U32 R12, R0.reuse, 0x40, RZ ;  /* 0x00000040000c7824 */ /* 0x040fe400078e00ff */
[C---:B------:R-:W-:Y:S02]  /*1650*/  IMAD.SHL.U32 R13, R0.reuse, 0x400, RZ ;  /* 0x00000400000d7824 */ /* 0x040fe400078e00ff */
[----:B------:R-:W-:Y:S01]  /*1660*/  IMAD.SHL.U32 R15, R0, 0x20, RZ ;  /* 0x00000020000f7824 */ /* 0x000fe200078e00ff */
[----:B------:R-:W-:-:S04]  /*1670*/  LOP3.LUT R12, R12, 0x3800, RZ, 0xc0, !PT ;  /* 0x000038000c0c7812 */ /* 0x000fc800078ec0ff */
[----:B------:R-:W-:Y:S01]  /*1680*/  LOP3.LUT R12, R12, 0x400, R13, 0xf8, !PT ;  /* 0x000004000c0c7812 */ /* 0x000fe200078ef80d */
[----:B------:R-:W-:-:S03]  /*1690*/  IMAD.SHL.U32 R13, R0, 0x10, RZ ;  /* 0x00000010000d7824 */ /* 0x000fc600078e00ff */
[----:B------:R-:W-:-:S04]  /*16a0*/  LOP3.LUT R12, R12, 0x380, R15, 0xf8, !PT ;  /* 0x000003800c0c7812 */ /* 0x000fc800078ef80f */
[----:B------:R-:W-:Y:S01]  /*16b0*/  LOP3.LUT R12, R12, 0x20, R13, 0xf8, !PT ;  /* 0x000000200c0c7812 */ /* 0x000fe200078ef80d */
[----:B------:R-:W-:-:S03]  /*16c0*/  IMAD.U32 R13, RZ, RZ, UR12 ;  /* 0x0000000cff0d7e24 */ /* 0x000fc6000f8e00ff */
[----:B------:R-:W-:-:S05]  /*16d0*/  SHF.R.U32.HI R12, RZ, 0x3, R12 ;  /* 0x00000003ff0c7819 */ /* 0x000fca000001160c */
[----:B------:R-:W-:Y:S01]  /*16e0*/  IMAD R12, R13, 0x800, R12 ;  /* 0x000008000d0c7824 */ /* 0x000fe200078e020c */
[----:B-1----:R-:W-:Y:S06]  /*16f0*/  @P1 BRA `(.L_x_21) ;  /* 0x0000000000081947 */ /* 0x002fec0003800000 */
[----:B------:R-:W1:Y:S02]  /*1700*/  SYNCS.PHASECHK.TRANS64.TRYWAIT P1, [UR8], R17 ;  /* 0x00000011ff0075a7 */ /* 0x000e640008020148 */
[----:B-1----:R-:W-:Y:S05]  /*1710*/  @!P1 BRA `(.L_x_22) ;  /* 0x0000006c00c49947 */ /* 0x002fea0003800000 */
.L_x_21:
[----:B------:R-:W-:Y:S01]  /*1720*/  LDS R88, [R12+UR13+0x30180] ;  /* 0x0301800d0c587984 */ /* 0x000fe20008000800 */
[----:B------:R-:W-:Y:S02]  /*1730*/  UIADD3 UR8, UR13, 0x10180, URZ ;  /* 0x000101800d087890 */ /* 0x000fe4000fffe03f */
[----:B------:R-:W-:Y:S01]  /*1740*/  ULOP3.LUT UR9, UR7, 0x10000, URZ, 0xfc, !UPT ;  /* 0x0001000007097892 */ /* 0x000fe2000f8efc3f */
[----:B------:R-:W4:Y:S01]  /*1750*/  LDS R89, [R12+UR13+0x30188] ;  /* 0x0301880d0c597984 */ /* 0x000f220008000800 */
[----:B------:R-:W-:Y:S01]  /*1760*/  USHF.R.U32.HI UR8, URZ, 0x4, UR8 ;  /* 0x000000043f087899 */ /* 0x000fe20008011608 */
[----:B------:R-:W-:-:S03]  /*1770*/  UMOV UR11, 0x40000040 ;  /* 0x40000040000b7882 */ /* 0x000fc60000000000 */
[----:B------:R-:W-:-:S04]  /*1780*/  ULOP3.LUT UR8, UR8, 0x3fff, URZ, 0xc0, !UPT ;  /* 0x00003fff08087892 */ /* 0x000fc8000f8ec03f */
[----:B------:R-:W-:Y:S02]  /*1790*/  ULOP3.LUT UR10, UR8, 0x10000, URZ, 0xfc, !UPT ;  /* 0x00010000080a7892 */ /* 0x000fe4000f8efc3f */
[----:B------:R-:W-:Y:S02]  /*17a0*/  ULEA UR8, UR12, UR9, 0x9 ;  /* 0x000000090c087291 */ /* 0x000fe4000f8e483f */
[----:B------:R-:W-:Y:S01]  /*17b0*/  ULEA UR10, UR12, UR10, 0xa ;  /* 0x0000000a0c0a7291 */ /* 0x000fe2000f8e503f */
[----:B------:R-:W-:Y:S01]  /*17c0*/  UMOV UR9, 0x80000020 ;  /* 0x8000002000097882 */ /* 0x000fe20000000000 */
[----:B----4-:R-:W-:-:S07]  /*17d0*/  WARPGROUP.ARRIVE ;  /* 0x00000000000079c5 */ /* 0x010fce0000000000 */
[----:B------:R-:W-:Y:S01]  /*17e0*/  IGMMA.SP.64x128x64.S8.S8 R24, gdesc[UR8], R24, UP0, R88 ;  /* 0x03805800081879f1 */ /* 0x000fe2000bf41218 */
[----:B------:R-:W-:Y:S02]  /*17f0*/  UIADD3 UR8, UR8, 0x2, URZ ;  /* 0x0000000208087890 */ /* 0x000fe4000fffe03f */
[----:B------:R-:W-:Y:S01]  /*1800*/  UIADD3 UR10, UR10, 0x4, URZ ;  /* 0x000000040a0a7890 */ /* 0x000fe2000fffe03f */
[----:B------:R-:W-:Y:S01]  /*1810*/  UMOV UR9, 0x80000020 ;  /* 0x8000002000097882 */ /* 0x000fe20000000000 */
[----:B------:R-:W-:-:S07]  /*1820*/  UMOV UR11, 0x40000040 ;  /* 0x40000040000b7882 */ /* 0x000fce0000000000 */
[----:B------:R-:W-:Y:S03]  /*1830*/  IGMMA.SP.64x128x64.S8.S8 R24, gdesc[UR8], R24, R89, gsb0 ;  /* 0x03805900081879f1 */ /* 0x000fe60008041218 */
[----:B------:R-:W-:Y:S02]  /*1840*/  WARPGROUP.DEPBAR.LE gsb0, 0x0 ;  /* 0x00008000000079c5 */ /* 0x000fe40000010000 */
[----:B------:R-:W-:Y:S05]  /*1850*/  @!P2 BRA `(.L_x_23) ;  /* 0x000000000004a947 */ /* 0x000fea0003800000 */
[----:B------:R-:W-:Y:S01]  /*1860*/  BPT.TRAP 0x1 ;  /* 0x000000040000795c */ /* 0x000fe20000300000 */
.L_x_23:
[----:B------:R-:W-:Y:S02]  /*1870*/  @P0 LEA R12, R10, UR13, 0x3 ;  /* 0x0000000d0a0c0c11 */ /* 0x000fe4000f8e18ff */
[----:B------:R-:W-:-:S03]  /*1880*/  ISETP.GT.U32.AND P1, PT, R4, 0x1, PT ;  /* 0x000000010400780c */ /* 0x000fc60003f24070 */
[----:B------:R-:W-:-:S05]  /*1890*/  @P0 VIADD R12, R12, 0x40 ;  /* 0x000000400c0c0836 */ /* 0x000fca0000000000 */
[----:B------:R-:W-:-:S04]  /*18a0*/  @P0 PRMT R12, R5, 0x654, R12 ;  /* 0x00000654050c0816 */ /* 0x000fc8000000000c */
[----:B------:R4:W-:Y:S01]  /*18b0*/  @P0 SYNCS.ARRIVE.TRANS64.RED.A1T0 RZ, [R12+URZ], RZ ;  /* 0x000000ff0cff09a7 */ /* 0x0009e2000810043f */
[----:B------:R-:W-:Y:S05]  /*18c0*/  @P1 BRA `(.L_x_24) ;  /* 0x0000000000041947 */ /* 0x000fea0003800000 */
[----:B------:R-:W-:Y:S01]  /*18d0*/  BPT.TRAP 0x1 ;  /* 0x000000040000795c */ /* 0x000fe20000300000 */
.L_x_24:
[----:B------:R-:W-:Y:S01]  /*18e0*/  UIADD3 UR12, UR12, 0x1, URZ ;  /* 0x000000010c0c7890 */ /* 0x000fe2000fffe03f */
[----:B------:R-:W-:Y:S01]  /*18f0*/  ISETP.GT.AND P2, PT, R8, 0x1, PT ;  /* 0x000000010800780c */ /* 0x000fe20003f44270 */
[----:B------:R-:W-:Y:S02]  /*1900*/  VIADD R10, R10, 0x1 ;  /* 0x000000010a0a7836 */ /* 0x000fe40000000000 */
[----:B------:R-:W-:Y:S01]  /*1910*/  UISETP.NE.AND UP0, UPT, UR12, 0x8, UPT ;  /* 0x000000080c00788c */ /* 0x000fe2000bf05270 */
[----:B------:R-:W-:Y:S02]  /*1920*/  VIADD R8, R8, 0xffffffff ;  /* 0xffffffff08087836 */ /* 0x000fe40000000000 */
[C---:B------:R-:W-:Y:S01]  /*1930*/  ISETP.NE.AND P1, PT, R10.reuse, 0x8, PT ;  /* 0x000000080a00780c */ /* 0x040fe20003f25270 */
[----:B------:R-:W-:Y:S02]  /*1940*/  USEL UR8, URZ, 0x1, UP0 ;  /* 0x000000013f087887 */ /* 0x000fe40008000000 */
[----:B------:R-:W-:Y:S01]  /*1950*/  USEL UR12, UR12, URZ, UP0 ;  /* 0x0000003f0c0c7287 */ /* 0x000fe20008000000 */
[----:B------:R-:W-:Y:S01]  /*1960*/  SEL R10, R10, RZ, P1 ;  /* 0x000000ff0a0a7207 */ /* 0x000fe20000800000 */
[----:B------:R-:W-:-:S02]  /*1970*/  UPLOP3.LUT UP0, UPT, UPT, UPT, UPT, 0x80, 0x0 ;  /* 0x000000000000789c */ /* 0x000fc40003f0f070 */
[----:B------:R-:W-:Y:S01]  /*1980*/  LOP3.LUT R19, R19, UR8, RZ, 0x3c, !PT ;  /* 0x0000000813137c12 */ /* 0x000fe2000f8e3cff */
[----:B------:R-:W-:Y:S08]  /*1990*/  @P2 BRA `(.L_x_25) ;  /* 0xfffffff800fc2947 */ /* 0x000ff0000383ffff */
.L_x_18:
[----:B-1----:R-:W1:Y:S01]  /*19a0*/  LDC R18, c[0x0][0x288] ;  /* 0x0000a200ff127b82 */ /* 0x002e620000000800 */
[----:B------:R-:W-:Y:S01]  /*19b0*/  LOP3.LUT R8, R0, 0x60, RZ, 0xc0, !PT ;  /* 0x0000006000087812 */ /* 0x000fe200078ec0ff */
[----:B------:R-:W-:Y:S01]  /*19c0*/  UIADD3 UR5, UR6, UR5, URZ ;  /* 0x0000000506057290 */ /* 0x000fe2000fffe03f */
[----:B------:R-:W-:Y:S01]  /*19d0*/  SHF.R.U32.HI R10, RZ, 0x2, R0 ;  /* 0x00000002ff0a7819 */ /* 0x000fe20000011600 */
[----:B------:R-:W-:Y:S01]  /*19e0*/  IMAD.SHL.U32 R19, R16, 0x80, RZ ;  /* 0x0000008010137824 */ /* 0x000fe200078e00ff */
[----:B------:R-:W-:Y:S01]  /*19f0*/  SHF.R.U32.HI R8, RZ, 0x5, R8 ;  /* 0x00000005ff087819 */ /* 0x000fe20000011608 */
[----:B------:R-:W-:Y:S01]  /*1a00*/  USHF.R.U32.HI UR7, URZ, 0x3, UR5 ;  /* 0x000000033f077899 */ /* 0x000fe20008011605 */
[----:B------:R-:W-:Y:S01]  /*1a10*/  LOP3.LUT R13, R10, 0x7, RZ, 0xc0, !PT ;  /* 0x000000070a0d7812 */ /* 0x000fe200078ec0ff */
[----:B------:R-:W-:Y:S01]  /*1a20*/  ULDC UR10, c[0x0][0x284] ;  /* 0x0000a100000a7ab9 */ /* 0x000fe20000000800 */
[----:B------:R-:W-:Y:S01]  /*1a30*/  LOP3.LUT R10, R6, 0x1, RZ, 0xc0, !PT ;  /* 0x00000001060a7812 */ /* 0x000fe200078ec0ff */
[C---:B----4-:R-:W-:Y:S01]  /*1a40*/  IMAD.SHL.U32 R12, R8.reuse, 0x10, RZ ;  /* 0x00000010080c7824 */ /* 0x050fe200078e00ff */
[----:B------:R-:W-:Y:S01]  /*1a50*/  ULOP3.LUT UR7, UR7, 0x1, URZ, 0xc0, !UPT ;  /* 0x0000000107077892 */ /* 0x000fe2000f8ec03f */
[--C-:B------:R-:W-:Y:S01]  /*1a60*/  IMAD R15, R8, -0x10, -R13.reuse ;  /* 0xfffffff0080f7824 */ /* 0x100fe200078e0a0d */
[----:B------:R-:W-:Y:S01]  /*1a70*/  SHF.R.U32.HI R8, RZ, 0x1, R0 ;  /* 0x00000001ff087819 */ /* 0x000fe20000011600 */
[----:B------:R-:W-:Y:S01]  /*1a80*/  ULDC.64 UR8, c[0x0][0x6d0] ;  /* 0x0001b40000087ab9 */ /* 0x000fe20000000a00 */
[----:B------:R-:W-:Y:S01]  /*1a90*/  LOP3.LUT R13, R12, 0xfffffff0, R13, 0xe2, !PT ;  /* 0xfffffff00c0d7812 */ /* 0x000fe200078ee20d */
[----:B0-----:R-:W-:Y:S01]  /*1aa0*/  IMAD R17, R10, -0x40, R15 ;  /* 0xffffffc00a117824 */ /* 0x001fe200078e020f */
[----:B------:R-:W-:Y:S01]  /*1ab0*/  SHF.R.S32.HI R20, RZ, 0x1f, R11 ;  /* 0x0000001fff147819 */ /* 0x000fe2000001140b */
[----:B------:R-:W-:Y:S01]  /*1ac0*/  IMAD.SHL.U32 R10, R14, 0x80, RZ ;  /* 0x000000800e0a7824 */ /* 0x000fe200078e00ff */
[----:B------:R-:W-:Y:S01]  /*1ad0*/  LOP3.LUT R13, R13, 0x40, R8, 0xf8, !PT ;  /* 0x000000400d0d7812 */ /* 0x000fe200078ef808 */
[----:B------:R-:W-:Y:S01]  /*1ae0*/  UISETP.GT.U32.AND UP0, UPT, UR5, 0x7, UPT ;  /* 0x000000070500788c */ /* 0x000fe2000bf04070 */
[----:B------:R-:W-:Y:S01]  /*1af0*/  LOP3.LUT R8, R0, 0x3, RZ, 0xc0, !PT ;  /* 0x0000000300087812 */ /* 0x000fe200078ec0ff */
[----:B------:R-:W-:Y:S01]  /*1b00*/  UISETP.NE.U32.AND UP1, UPT, UR7, 0x1, UPT ;  /* 0x000000010700788c */ /* 0x000fe2000bf25070 */
[----:B------:R-:W-:Y:S01]  /*1b10*/  LOP3.LUT R14, R13, R10, RZ, 0xfc, !PT ;  /* 0x0000000a0d0e7212 */ /* 0x000fe200078efcff */
[----:B------:R-:W-:Y:S01]  /*1b20*/  IMAD R12, R20, UR8, RZ ;  /* 0x00000008140c7c24 */ /* 0x000fe2000f8e02ff */
[----:B-1----:R-:W-:Y:S01]  /*1b30*/  ISETP.GE.AND P1, PT, R19, R18, PT ;  /* 0x000000121300720c */ /* 0x002fe20003f26270 */
[----:B------:R-:W-:Y:S01]  /*1b40*/  UISETP.LT.U32.AND UP0, UPT, UR6, 0x8, UP0 ;  /* 0x000000080600788c */ /* 0x000fe20008701070 */
[----:B------:R-:W-:Y:S01]  /*1b50*/  SHF.R.S32.HI R15, RZ, 0x1f, R14 ;  /* 0x0000001fff0f7819 */ /* 0x000fe2000001140e */
[----:B------:R-:W-:Y:S01]  /*1b60*/  UISETP.GT.U32.AND UP1, UPT, UR6, 0x7, !UP1 ;  /* 0x000000070600788c */ /* 0x000fe2000cf24070 */
[----:B------:R-:W-:Y:S01]  /*1b70*/  ISETP.GE.OR P1, PT, R10, UR10, P1 ;  /* 0x0000000a0a007c0c */ /* 0x000fe20008f26670 */
[C---:B------:R-:W-:Y:S01]  /*1b80*/  IMAD R21, R11.reuse, UR9, R12 ;  /* 0x000000090b157c24 */ /* 0x040fe2000f8e020c */
[----:B------:R-:W-:Y:S01]  /*1b90*/  ULOP3.LUT UR5, UR5, 0x7, URZ, 0xc0, !UPT ;  /* 0x0000000705057892 */ /* 0x000fe2000f8ec03f */
[----:B------:R-:W-:Y:S01]  /*1ba0*/  IMAD.WIDE.U32 R12, R11, UR8, R14 ;  /* 0x000000080b0c7c25 */ /* 0x000fe2000f8e000e */
[----:B------:R-:W-:Y:S01]  /*1bb0*/  USEL UR8, URZ, 0x1, !UP0 ;  /* 0x000000013f087887 */ /* 0x000fe2000c000000 */
[----:B------:R-:W-:-:S02]  /*1bc0*/  WARPGROUP.DEPBAR.LE gsb0, 0x0 ;  /* 0x00008000000079c5 */ /* 0x000fc40000010000 */
[----:B------:R-:W-:Y:S01]  /*1bd0*/  USEL UR7, URZ, 0x1, !UP1 ;  /* 0x000000013f077887 */ /* 0x000fe2000c800000 */
[----:B------:R-:W-:Y:S01]  /*1be0*/  IMAD R18, R8, -0x2, R18 ;  /* 0xfffffffe08127824 */ /* 0x000fe200078e0212 */
[----:B------:R-:W-:Y:S01]  /*1bf0*/  IADD3 R8, -R10, UR10, R17 ;  /* 0x0000000a0a087c10 */ /* 0x000fe2000fffe111 */
[----:B------:R-:W-:Y:S01]  /*1c00*/  IMAD.IADD R13, R13, 0x1, R21 ;  /* 0x000000010d0d7824 */ /* 0x000fe200078e0215 */
[----:B------:R-:W-:Y:S01]  /*1c10*/  ULOP3.LUT UR4, UR7, UR4, UR8, 0x96, !UPT ;  /* 0x0000000407047292 */ /* 0x000fe2000f8e9608 */
[----:B------:R-:W-:Y:S01]  /*1c20*/  IMAD.IADD R10, R18, 0x1, -R19 ;  /* 0x00000001120a7824 */ /* 0x000fe200078e0a13 */
[----:B------:R-:W-:Y:S10]  /*1c30*/  @P1 BRA `(.L_x_26) ;  /* 0x0000004800981947 */ /* 0x000ff40003800000 */
[----:B------:R-:W0:Y:S01]  /*1c40*/  LDC.64 R98, c[0x0][0x6c8] ;  /* 0x0001b200ff627b82 */ /* 0x000e220000000a00 */
[----:B------:R-:W-:Y:S01]  /*1c50*/  IMAD.WIDE R16, R16, 0x80, RZ ;  /* 0x0000008010107825 */ /* 0x000fe200078e02ff */
[----:B---3-5:R-:W-:Y:S01]  /*1c60*/  ISETP.NE.AND P2, PT, R9, RZ, PT ;  /* 0x000000ff0900720c */ /* 0x028fe20003f45270 */
[----:B------:R-:W-:Y:S01]  /*1c70*/  BSSY B0, `(.L_x_26) ;  /* 0x00004a2000007945 */ /* 0x000fe20003800000 */
[----:B------:R-:W-:Y:S01]  /*1c80*/  ISETP.GT.AND P1, PT, R10, RZ, PT ;  /* 0x000000ff0a00720c */ /* 0x000fe20003f24270 */
[----:B------:R-:W-:-:S03]  /*1c90*/  IMAD.SHL.U32 R19, R0, 0x2, RZ ;  /* 0x0000000200137824 */ /* 0x000fc600078e00ff */
[----:B------:R-:W-:Y:S02]  /*1ca0*/  ISETP.GT.AND P5, PT, R8, RZ, P1 ;  /* 0x000000ff0800720c */ /* 0x000fe40000fa4270 */
[----:B------:R-:W-:Y:S01]  /*1cb0*/  LOP3.LUT R95, R16, 0x6, R19, 0xf8, !PT ;  /* 0x00000006105f7812 */ /* 0x000fe200078ef813 */
[----:B0-----:R-:W-:-:S04]  /*1cc0*/  IMAD R18, R17, R98, RZ ;  /* 0x0000006211127224 */ /* 0x001fc800078e02ff */
[----:B------:R-:W-:-:S04]  /*1cd0*/  IMAD.WIDE.U32 R88, R95, R98, R12 ;  /* 0x000000625f587225 */ /* 0x000fc800078e000c */
[----:B------:R-:W-:-:S04]  /*1ce0*/  IMAD R13, R95, R99, R18 ;  /* 0x000000635f0d7224 */ /* 0x000fc800078e0212 */
[----:B------:R-:W-:Y:S01]  /*1cf0*/  IMAD.IADD R21, R89, 0x1, R13 ;  /* 0x0000000159157824 */ /* 0x000fe200078e020d */
[----:B------:R-:W-:Y:S06]  /*1d00*/  @!P2 BRA `(.L_x_27) ;  /* 0x0000003000e4a947 */ /* 0x000fec0003800000 */
[----:B------:R-:W-:Y:S01]  /*1d10*/  ULDC.64 UR8, c[0x0][0x6b8] ;  /* 0x0001ae0000087ab9 */ /* 0x000fe20000000a00 */
[----:B------:R-:W-:Y:S01]  /*1d20*/  ULDC.64 UR12, c[0x0][0x6b0] ;  /* 0x0001ac00000c7ab9 */ /* 0x000fe20000000a00 */
[----:B------:R-:W-:Y:S01]  /*1d30*/  IMAD R12, R20, UR8, RZ ;  /* 0x00000008140c7c24 */ /* 0x000fe2000f8e02ff */
[----:B------:R-:W-:Y:S01]  /*1d40*/  ULDC.64 UR16, c[0x0][0x6a8] ;  /* 0x0001aa0000107ab9 */ /* 0x000fe20000000a00 */
[----:B------:R-:W-:Y:S01]  /*1d50*/  IMAD R16, R17, UR12, RZ ;  /* 0x0000000c11107c24 */ /* 0x000fe2000f8e02ff */
[----:B------:R-:W0:Y:S01]  /*1d60*/  LDC.64 R22, c[0x0][0x6b0] ;  /* 0x0001ac00ff167b82 */ /* 0x000e220000000a00 */
[----:B------:R-:W-:Y:S01]  /*1d70*/  IMAD.WIDE.U32 R90, R11, UR8, R14 ;  /* 0x000000080b5a7c25 */ /* 0x000fe2000f8e000e */
[----:B------:R-:W-:-:S03]  /*1d80*/  ULDC.64 UR10, c[0x0][0x6c0] ;  /* 0x0001b000000a7ab9 */ /* 0x000fc60000000a00 */
[----:B------:R-:W-:Y:S02]  /*1d90*/  IMAD R93, R11, UR9, R12 ;  /* 0x000000090b5d7c24 */ /* 0x000fe4000f8e020c */
[----:B------:R-:W-:Y:S02]  /*1da0*/  IMAD R89, R95, UR13, R16 ;  /* 0x0000000d5f597c24 */ /* 0x000fe4000f8e0210 */
[----:B------:R-:W-:Y:S02]  /*1db0*/  IMAD.IADD R17, R91, 0x1, R93 ;  /* 0x000000015b117824 */ /* 0x000fe400078e025d */
[----:B------:R-:W-:-:S04]  /*1dc0*/  IMAD.MOV.U32 R16, RZ, RZ, R90 ;  /* 0x000000ffff107224 */ /* 0x000fc800078e005a */
[----:B------:R-:W-:-:S04]  /*1dd0*/  IMAD.WIDE.U32 R12, R95, UR12, R16 ;  /* 0x0000000c5f0c7c25 */ /* 0x000fc8000f8e0010 */
[----:B------:R-:W-:Y:S01]  /*1de0*/  IMAD.IADD R13, R13, 0x1, R89 ;  /* 0x000000010d0d7824 */ /* 0x000fe200078e0259 */
[----:B------:R-:W-:-:S04]  /*1df0*/  LEA R18, P2, R12, UR16, 0x2 ;  /* 0x000000100c127c11 */ /* 0x000fc8000f8410ff */
[----:B------:R-:W-:-:S05]  /*1e00*/  LEA.HI.X R19, R12, UR17, R13, 0x2, P2 ;  /* 0x000000110c137c11 */ /* 0x000fca00090f140d */
[----:B------:R-:W3:Y:S01]  /*1e10*/  @P5 LDG.E.LTC128B R96, desc[UR14][R18.64] ;  /* 0x0000000e12605981 */ /* 0x000ee2000c1e1920 */
[C---:B------:R-:W-:Y:S01]  /*1e20*/  LEA R20, P2, R88.reuse, UR10, 0x2 ;  /* 0x0000000a58147c11 */ /* 0x040fe2000f8410ff */
[C---:B------:R-:W-:Y:S01]  /*1e30*/  IMAD.WIDE.U32 R12, R95.reuse, UR12, R14 ;  /* 0x0000000c5f0c7c25 */ /* 0x040fe2000f8e000e */
[----:B------:R-:W-:Y:S02]  /*1e40*/  BSSY B1, `(.L_x_28) ;  /* 0x0000015000017945 */ /* 0x000fe40003800000 */
[----:B------:R-:W-:Y:S01]  /*1e50*/  LEA.HI.X R21, R88, UR11, R21, 0x2, P2 ;  /* 0x0000000b58157c11 */ /* 0x000fe200090f1415 */
[----:B0-----:R-:W-:Y:S01]  /*1e60*/  IMAD.WIDE.U32 R94, R95, UR12, R22 ;  /* 0x0000000c5f5e7c25 */ /* 0x001fe2000f8e0016 */
[----:B------:R-:W-:-:S03]  /*1e70*/  ISETP.GT.AND P2, PT, R10, 0x1, PT ;  /* 0x000000010a00780c */ /* 0x000fc60003f44270 */
[C---:B------:R-:W-:Y:S01]  /*1e80*/  IMAD.IADD R97, R89.reuse, 0x1, R95 ;  /* 0x0000000159617824 */ /* 0x040fe200078e025f */
[----:B------:R-:W-:Y:S01]  /*1e90*/  IADD3 R90, P4, R90, R94, RZ ;  /* 0x0000005e5a5a7210 */ /* 0x000fe20007f9e0ff */
[----:B------:R-:W-:-:S04]  /*1ea0*/  IMAD.IADD R13, R89, 0x1, R13 ;  /* 0x00000001590d7824 */ /* 0x000fc800078e020d */
[----:B------:R-:W-:Y:S01]  /*1eb0*/  IMAD.X R17, R97, 0x1, R17, P4 ;  /* 0x0000000161117824 */ /* 0x000fe200020e0611 */
[----:B------:R-:W-:Y:S01]  /*1ec0*/  LEA R22, P4, R98, R20, 0x2 ;  /* 0x0000001462167211 */ /* 0x000fe200078810ff */
[----:B------:R-:W-:-:S04]  /*1ed0*/  IMAD.WIDE.U32 R12, R11, UR8, R12 ;  /* 0x000000080b0c7c25 */ /* 0x000fc8000f8e000c */
[----:B------:R-:W-:Y:S02]  /*1ee0*/  IMAD.IADD R13, R93, 0x1, R13 ;  /* 0x000000015d0d7824 */ /* 0x000fe400078e020d */
[----:B---3--:R-:W-:-:S04]  /*1ef0*/  IMAD R16, R96, R9, RZ ;  /* 0x0000000960107224 */ /* 0x008fc800078e02ff */
[----:B--2---:R-:W-:Y:S01]  /*1f00*/  IMAD R91, R24, R7, R16 ;  /* 0x00000007185b7224 */ /* 0x004fe200078e0210 */
[----:B------:R-:W-:-:S04]  /*1f10*/  LEA R16, P6, R90, UR16, 0x2 ;  /* 0x000000105a107c11 */ /* 0x000fc8000f8c10ff */
[----:B------:R0:W-:Y:S01]  /*1f20*/  @P5 STG.E desc[UR14][R20.64], R91 ;  /* 0x0000005b14005986 */ /* 0x0001e2000c10190e */
[----:B------:R-:W-:Y:S02]  /*1f30*/  ISETP.GT.AND P5, PT, R8, RZ, P2 ;  /* 0x000000ff0800720c */ /* 0x000fe400017a4270 */
[----:B------:R-:W-:Y:S02]  /*1f40*/  LEA.HI.X R17, R90, UR17, R17, 0x2, P6 ;  /* 0x000000115a117c11 */ /* 0x000fe4000b0f1411 */
[----:B------:R-:W-:-:S04]  /*1f50*/  LEA R88, P6, R12, UR16, 0x2 ;  /* 0x000000100c587c11 */ /* 0x000fc8000f8c10ff */
[----:B------:R-:W-:-:S05]  /*1f60*/  LEA.HI.X R89, R12, UR17, R13, 0x2, P6 ;  /* 0x000000110c597c11 */ /* 0x000fca000b0f140d */
[----:B0-----:R-:W-:Y:S05]  /*1f70*/  @!P5 BRA `(.L_x_29) ;  /* 0x000000000004d947 */ /* 0x001fea0003800000 */
[----:B------:R0:W5:Y:S02]  /*1f80*/  LDG.E.LTC128B R96, desc[UR14][R16.64] ;  /* 0x0000000e10607981 */ /* 0x000164000c1e1920 */
.L_x_29:
[----:B------:R-:W-:Y:S05]  /*1f90*/  BSYNC B1 ;  /* 0x0000000000017941 */ /* 0x000fea0003800000 */
.L_x_28:
[----:B-----5:R-:W-:Y:S01]  /*1fa0*/  IMAD R24, R96, R9, RZ ;  /* 0x0000000960187224 */ /* 0x020fe200078e02ff */
[----:B------:R-:W-:Y:S01]  /*1fb0*/  LEA.HI.X R23, R98, R21, R99, 0x2, P4 ;  /* 0x0000001562177211 */ /* 0x000fe200020f1463 */
[----:B------:R-:W-:Y:S01]  /*1fc0*/  BSSY B1, `(.L_x_30) ;  /* 0x0000008000017945 */ /* 0x000fe20003800000 */
[----:B------:R-:W-:Y:S01]  /*1fd0*/  ISETP.GT.AND P1, PT, R8, 0x8, P1 ;  /* 0x000000080800780c */ /* 0x000fe20000f24270 */
[----:B------:R-:W-:Y:S01]  /*1fe0*/  IMAD R25, R25, R7, R24 ;  /* 0x0000000719197224 */ /* 0x000fe200078e0218 */
[----:B------:R-:W-:-:S04]  /*1ff0*/  IADD3 R12, P6, R14, R94, RZ ;  /* 0x0000005e0e0c7210 */ /* 0x000fc80007fde0ff */
[----:B------:R1:W-:Y:S01]  /*2000*/  @P5 STG.E desc[UR14][R22.64], R25 ;  /* 0x0000001916005986 */ /* 0x0003e2000c10190e */
[----:B------:R-:W-:-:S06]  /*2010*/  IMAD.X R13, R15, 0x1, R97, P6 ;  /* 0x000000010f0d7824 */ /* 0x000fcc00030e0661 */
[----:B------:R-:W-:Y:S05]  /*2020*/  @!P1 BRA `(.L_x_31) ;  /* 0x0000000000049947 */ /* 0x000fea0003800000 */
[----:B------:R2:W5:Y:S02]  /*2030*/  LDG.E.LTC128B R96, desc[UR14][R88.64+0x20] ;  /* 0x0000200e58607981 */ /* 0x000564000c1e1920 */
.L_x_31:
[----:B------:R-:W-:Y:S05]  /*2040*/  BSYNC B1 ;  /* 0x0000000000017941 */ /* 0x000fea0003800000 */
.L_x_30:
[----:B-----5:R-:W-:Y:S01]  /*2050*/  IMAD R14, R96, R9, RZ ;  /* 0x00000009600e7224 */ /* 0x020fe200078e02ff */
[----:B------:R-:W-:Y:S01]  /*2060*/  ISETP.GT.AND P2, PT, R8, 0x8, P2 ;  /* 0x000000080800780c */ /* 0x000fe20001744270 */
[----:B------:R-:W-:Y:S01]  /*2070*/  IMAD.WIDE.U32 R12, R11, UR8, R12 ;  /* 0x000000080b0c7c25 */ /* 0x000fe2000f8e000c */
[----:B------:R-:W-:Y:S01]  /*2080*/  ISETP.GT.AND P4, PT, R10, 0x8, PT ;  /* 0x000000080a00780c */ /* 0x000fe20003f84270 */
[----:B------:R-:W-:Y:S01]  /*2090*/  USHF.L.U64.HI UR10, UR12, 0x5, UR13 ;  /* 0x000000050c0a7899 */ /* 0x000fe2000801020d */
[----:B------:R-:W-:Y:S01]  /*20a0*/  BSSY B1, `(.L_x_32) ;  /* 0x000000c000017945 */ /* 0x000fe20003800000 */
[----:B-1----:R-:W-:Y:S01]  /*20b0*/  IMAD R25, R26, R7, R14 ;  /* 0x000000071a197224 */ /* 0x002fe200078e020e */
[----:B------:R-:W-:Y:S01]  /*20c0*/  LEA R14, P6, R12, UR16, 0x2 ;  /* 0x000000100c0e7c11 */ /* 0x000fe2000f8c10ff */
[----:B------:R-:W-:Y:S01]  /*20d0*/  IMAD.IADD R11, R93, 0x1, R13 ;  /* 0x000000015d0b7824 */ /* 0x000fe200078e020d */
[----:B------:R-:W-:Y:S01]  /*20e0*/  USHF.L.U32 UR9, UR12, 0x5, URZ ;  /* 0x000000050c097899 */ /* 0x000fe2000800063f */
[----:B------:R-:W-:Y:S01]  /*20f0*/  @P1 IMAD.MOV.U32 R13, RZ, RZ, R21 ;  /* 0x000000ffff0d1224 */ /* 0x000fe200078e0015 */
[----:B------:R-:W-:-:S02]  /*2100*/  ISETP.GT.AND P5, PT, R8, RZ, P4 ;  /* 0x000000ff0800720c */ /* 0x000fc400027a4270 */
[----:B------:R-:W-:Y:S01]  /*2110*/  LEA.HI.X R15, R12, UR17, R11, 0x2, P6 ;  /* 0x000000110c0f7c11 */ /* 0x000fe2000b0f140b */
[----:B------:R-:W-:-:S05]  /*2120*/  @P1 IMAD.MOV.U32 R12, RZ, RZ, R20 ;  /* 0x000000ffff0c1224 */ /* 0x000fca00078e0014 */
[----:B------:R1:W-:Y:S01]  /*2130*/  @P1 STG.E desc[UR14][R12.64+0x20], R25 ;  /* 0x000020190c001986 */ /* 0x0003e2000c10190e */
[----:B------:R-:W-:Y:S05]  /*2140*/  @!P2 BRA `(.L_x_33) ;  /* 0x000000000004a947 */ /* 0x000fea0003800000 */
[----:B------:R3:W5:Y:S02]  /*2150*/  LDG.E.LTC128B R96, desc[UR14][R14.64+0x20] ;  /* 0x0000200e0e607981 */ /* 0x000764000c1e1920 */
.L_x_33:
[----:B------:R-:W-:Y:S05]  /*2160*/  BSYNC B1 ;  /* 0x0000000000017941 */ /* 0x000fea0003800000 */
.L_x_32:
[----:B-1---5:R-:W-:Y:S01]  /*2170*/  IMAD R12, R96, R9, RZ ;  /* 0x00000009600c7224 */ /* 0x022fe200078e02ff */
[----:B------:R-:W-:Y:S01]  /*2180*/  IADD3 R24, P1, R18, UR9, RZ ;  /* 0x0000000912187c10 */ /* 0x000fe2000ff3e0ff */
[----:B---3--:R-:W-:Y:S02]  /*2190*/  @P2 IMAD.MOV.U32 R14, RZ, RZ, R22 ;  /* 0x000000ffff0e2224 */ /* 0x008fe400078e0016 */
[----:B------:R-:W-:Y:S01]  /*21a0*/  IMAD R91, R27, R7, R12 ;  /* 0x000000071b5b7224 */ /* 0x000fe200078e020c */
[----:B------:R-:W-:Y:S01]  /*21b0*/  IADD3.X R25, R19, UR10, RZ, P1, !PT ;  /* 0x0000000a13197c10 */ /* 0x000fe20008ffe4ff */
[----:B------:R-:W-:-:S05]  /*21c0*/  @P2 IMAD.MOV.U32 R15, RZ, RZ, R23 ;  /* 0x000000ffff0f2224 */ /* 0x000fca00078e0017 */
[----:B------:R1:W-:Y:S04]  /*21d0*/  @P2 STG.E desc[UR14][R14.64+0x20], R91 ;  /* 0x0000205b0e002986 */ /* 0x0003e8000c10190e */
[----:B------:R-:W3:Y:S01]  /*21e0*/  @P5 LDG.E.LTC128B R96, desc[UR14][R24.64] ;  /* 0x0000000e18605981 */ /* 0x000ee2000c1e1920 */
[C---:B------:R-:W-:Y:S01]  /*21f0*/  IMAD.SHL.U32 R12, R98.reuse, 0x20, RZ ;  /* 0x00000020620c7824 */ /* 0x040fe200078e00ff */
[----:B------:R-:W-:Y:S01]  /*2200*/  SHF.L.U64.HI R11, R98, 0x5, R99 ;  /* 0x00000005620b7819 */ /* 0x000fe20000010263 */
[----:B------:R-:W-:Y:S01]  /*2210*/  BSSY B1, `(.L_x_34) ;  /* 0x000000c000017945 */ /* 0x000fe20003800000 */
[----:B------:R-:W-:Y:S02]  /*2220*/  ISETP.GT.AND P1, PT, R10, 0x9, PT ;  /* 0x000000090a00780c */ /* 0x000fe40003f24270 */
[----:B------:R-:W-:-:S02]  /*2230*/  IADD3 R26, P6, R12, R20, RZ ;  /* 0x000000140c1a7210 */ /* 0x000fc40007fde0ff */
[----:B------:R-:W-:-:S03]  /*2240*/  ISETP.GT.AND P2, PT, R8, RZ, P1 ;  /* 0x000000ff0800720c */ /* 0x000fc60000f44270 */
[----:B------:R-:W-:Y:S01]  /*2250*/  IMAD.X R27, R11, 0x1, R21, P6 ;  /* 0x000000010b1b7824 */ /* 0x000fe200030e0615 */
[----:B--2---:R-:W-:-:S04]  /*2260*/  IADD3 R88, P6, R16, UR9, RZ ;  /* 0x0000000910587c10 */ /* 0x004fc8000ffde0ff */
[----:B------:R-:W-:Y:S01]  /*2270*/  IADD3.X R89, R17, UR10, RZ, P6, !PT ;  /* 0x0000000a11597c10 */ /* 0x000fe2000b7fe4ff */
[----:B---3--:R-:W-:-:S04]  /*2280*/  IMAD R13, R96, R9, RZ ;  /* 0x00000009600d7224 */ /* 0x008fc800078e02ff */
[----:B------:R-:W-:-:S05]  /*2290*/  IMAD R13, R28, R7, R13 ;  /* 0x000000071c0d7224 */ /* 0x000fca00078e020d */
[----:B------:R1:W-:Y:S01]  /*22a0*/  @P5 STG.E desc[UR14][R26.64], R13 ;  /* 0x0000000d1a005986 */ /* 0x0003e2000c10190e */
[----:B------:R-:W-:Y:S05]  /*22b0*/  @!P2 BRA `(.L_x_35) ;  /* 0x000000000004a947 */ /* 0x000fea0003800000 */
[----:B------:R2:W5:Y:S02]  /*22c0*/  LDG.E.LTC128B R96, desc[UR14][R88.64] ;  /* 0x0000000e58607981 */ /* 0x000564000c1e1920 */
.L_x_35:
[----:B------:R-:W-:Y:S05]  /*22d0*/  BSYNC B1 ;  /* 0x0000000000017941 */ /* 0x000fea0003800000 */
.L_x_34:
[----:B------:R-:W-:Y:S01]  /*22e0*/  UIADD3 UR7, UP0, UR9, 0x20, URZ ;  /* 0x0000002009077890 */ /* 0x000fe2000ff1e03f */
[----:B------:R-:W-:Y:S01]  /*22f0*/  ISETP.GT.AND P4, PT, R8, 0x8, P4 ;  /* 0x000000080800780c */ /* 0x000fe20002784270 */
[----:B-1---5:R-:W-:Y:S01]  /*2300*/  IMAD R14, R96, R9, RZ ;  /* 0x00000009600e7224 */ /* 0x022fe200078e02ff */
[----:B------:R-:W-:Y:S01]  /*2310*/  IADD3 R90, P5, R12, R22, RZ ;  /* 0x000000160c5a7210 */ /* 0x000fe20007fbe0ff */
[----:B------:R-:W-:Y:S02]  /*2320*/  UIADD3.X UR8, URZ, UR10, URZ, UP0, !UPT ;  /* 0x0000000a3f087290 */ /* 0x000fe400087fe43f */
[----:B------:R-:W-:Y:S01]  /*2330*/  IADD3 R18, P6, R18, UR7, RZ ;  /* 0x0000000712127c10 */ /* 0x000fe2000ffde0ff */
[----:B------:R-:W-:Y:S02]  /*2340*/  IMAD R93, R29, R7, R14 ;  /* 0x000000071d5d7224 */ /* 0x000fe400078e020e */
[----:B------:R-:W-:Y:S01]  /*2350*/  IMAD.X R91, R11, 0x1, R23, P5 ;  /* 0x000000010b5b7824 */ /* 0x000fe200028e0617 */
[----:B------:R-:W-:-:S04]  /*2360*/  IADD3.X R19, R19, UR8, RZ, P6, !PT ;  /* 0x0000000813137c10 */ /* 0x000fc8000b7fe4ff */
[----:B------:R1:W-:Y:S04]  /*2370*/  @P2 STG.E desc[UR14][R90.64], R93 ;  /* 0x0000005d5a002986 */ /* 0x0003e8000c10190e */
[----:B------:R-:W3:Y:S01]  /*2380*/  @P4 LDG.E.LTC128B R96, desc[UR14][R18.64] ;  /* 0x0000000e12604981 */ /* 0x000ee2000c1e1920 */
[----:B------:R-:W-:Y:S01]  /*2390*/  IADD3 R14, P2, R12, 0x20, RZ ;  /* 0x000000200c0e7810 */ /* 0x000fe20007f5e0ff */
[----:B------:R-:W-:Y:S01]  /*23a0*/  BSSY B1, `(.L_x_36) ;  /* 0x000000e000017945 */ /* 0x000fe20003800000 */
[----:B------:R-:W-:Y:S02]  /*23b0*/  ISETP.GT.AND P1, PT, R8, 0x8, P1 ;  /* 0x000000080800780c */ /* 0x000fe40000f24270 */
[----:B------:R-:W-:Y:S01]  /*23c0*/  IADD3 R20, P5, R14, R20, RZ ;  /* 0x000000140e147210 */ /* 0x000fe20007fbe0ff */
[----:B------:R-:W-:Y:S01]  /*23d0*/  IMAD.X R13, RZ, RZ, R11, P2 ;  /* 0x000000ffff0d7224 */ /* 0x000fe200010e060b */
[----:B0-----:R-:W-:-:S02]  /*23e0*/  IADD3 R16, P6, R16, UR7, RZ ;  /* 0x0000000710107c10 */ /* 0x001fc4000ffde0ff */
[----:B------:R-:W-:Y:S01]  /*23f0*/  ISETP.GT.AND P2, PT, R10, 0x10, PT ;  /* 0x000000100a00780c */ /* 0x000fe20003f44270 */
[----:B------:R-:W-:Y:S01]  /*2400*/  IMAD.X R21, R13, 0x1, R21, P5 ;  /* 0x000000010d157824 */ /* 0x000fe200028e0615 */
[----:B------:R-:W-:Y:S02]  /*2410*/  IADD3 R28, P5, R14, R22, RZ ;  /* 0x000000160e1c7210 */ /* 0x000fe40007fbe0ff */
[----:B------:R-:W-:Y:S01]  /*2420*/  IADD3.X R17, R17, UR8, RZ, P6, !PT ;  /* 0x0000000811117c10 */ /* 0x000fe2000b7fe4ff */
[----:B---3--:R-:W-:-:S04]  /*2430*/  IMAD R15, R96, R9, RZ ;  /* 0x00000009600f7224 */ /* 0x008fc800078e02ff */
[----:B------:R-:W-:-:S05]  /*2440*/  IMAD R15, R30, R7, R15 ;  /* 0x000000071e0f7224 */ /* 0x000fca00078e020f */
[----:B------:R1:W-:Y:S01]  /*2450*/  @P4 STG.E desc[UR14][R20.64], R15 ;  /* 0x0000000f14004986 */ /* 0x0003e2000c10190e */
[----:B------:R-:W-:Y:S05]  /*2460*/  @!P1 BRA `(.L_x_37) ;  /* 0x0000000000049947 */ /* 0x000fea0003800000 */
[----:B------:R0:W5:Y:S02]  /*2470*/  LDG.E.LTC128B R96, desc[UR14][R16.64] ;  /* 0x0000000e10607981 */ /* 0x000164000c1e1920 */
.L_x_37:
[----:B------:R-:W-:Y:S05]  /*2480*/  BSYNC B1 ;  /* 0x0000000000017941 */ /* 0x000fea0003800000 */
.L_x_36:
[----:B0----5:R-:W-:Y:S01]  /*2490*/  IMAD R16, R96, R9, RZ ;  /* 0x0000000960107224 */ /* 0x021fe200078e02ff */
[----:B------:R-:W-:Y:S01]  /*24a0*/  ISETP.GT.AND P4, PT, R8, RZ, P2 ;  /* 0x000000ff0800720c */ /* 0x000fe20001784270 */
[----:B------:R-:W-:Y:S01]  /*24b0*/  IMAD.X R29, R13, 0x1, R23, P5 ;  /* 0x000000010d1d7824 */ /* 0x000fe200028e0617 */
[----:B------:R-:W-:Y:S01]  /*24c0*/  BSSY B1, `(.L_x_38) ;  /* 0x0000008000017945 */ /* 0x000fe20003800000 */
[----:B------:R-:W-:Y:S01]  /*24d0*/  IMAD R31, R31, R7, R16 ;  /* 0x000000071f1f7224 */ /* 0x000fe200078e0210 */
[----:B------:R-:W-:Y:S02]  /*24e0*/  IADD3 R16, P6, R24, UR9, RZ ;  /* 0x0000000918107c10 */ /* 0x000fe4000ffde0ff */
[----:B------:R-:W-:Y:S02]  /*24f0*/  IADD3 R18, P5, R26, R12, RZ ;  /* 0x0000000c1a127210 */ /* 0x000fe40007fbe0ff */
[----:B------:R0:W-:Y:S01]  /*2500*/  @P1 STG.E desc[UR14][R28.64], R31 ;  /* 0x0000001f1c001986 */ /* 0x0001e2000c10190e */
[----:B------:R-:W-:-:S04]  /*2510*/  IADD3.X R17, R25, UR10, RZ, P6, !PT ;  /* 0x0000000a19117c10 */ /* 0x000fc8000b7fe4ff */
[----:B------:R-:W-:Y:S06]  /*2520*/  @!P4 BRA `(.L_x_39) ;  /* 0x000000000004c947 */ /* 0x000fec0003800000 */
[----:B------:R3:W5:Y:S02]  /*2530*/  LDG.E.LTC128B R96, desc[UR14][R16.64] ;  /* 0x0000000e10607981 */ /* 0x000764000c1e1920 */
.L_x_39:
[----:B------:R-:W-:Y:S05]  /*2540*/  BSYNC B1 ;  /* 0x0000000000017941 */ /* 0x000fea0003800000 */
.L_x_38:
[----:B------:R-:W-:Y:S01]  /*2550*/  ISETP.GT.AND P1, PT, R10, 0x11, PT ;  /* 0x000000110a00780c */ /* 0x000fe20003f24270 */
[----:B------:R-:W-:Y:S01]  /*2560*/  IMAD.X R19, R27, 0x1, R11, P5 ;  /* 0x000000011b137824 */ /* 0x000fe200028e060b */
[----:B------:R-:W-:Y:S01]  /*2570*/  BSSY B1, `(.L_x_40) ;  /* 0x000000a000017945 */ /* 0x000fe20003800000 */
[----:B-1---5:R-:W-:Y:S01]  /*2580*/  IMAD R15, R96, R9, RZ ;  /* 0x00000009600f7224 */ /* 0x022fe200078e02ff */
[----:B------:R-:W-:Y:S02]  /*2590*/  ISETP.GT.AND P5, PT, R8, RZ, P1 ;  /* 0x000000ff0800720c */ /* 0x000fe40000fa4270 */
[----:B------:R-:W-:Y:S01]  /*25a0*/  IADD3 R22, P6, R90, R12, RZ ;  /* 0x0000000c5a167210 */ /* 0x000fe20007fde0ff */
[----:B------:R-:W-:-:S05]  /*25b0*/  IMAD R15, R32, R7, R15 ;  /* 0x00000007200f7224 */ /* 0x000fca00078e020f */
[----:B------:R1:W-:Y:S01]  /*25c0*/  @P4 STG.E desc[UR14][R18.64], R15 ;  /* 0x0000000f12004986 */ /* 0x0003e2000c10190e */
[----:B------:R-:W-:-:S04]  /*25d0*/  IADD3 R20, P4, R88, UR9, RZ ;  /* 0x0000000958147c10 */ /* 0x000fc8000ff9e0ff */
[----:B------:R-:W-:Y:S01]  /*25e0*/  IADD3.X R21, R89, UR10, RZ, P4, !PT ;  /* 0x0000000a59157c10 */ /* 0x000fe2000a7fe4ff */
[----:B------:R-:W-:Y:S08]  /*25f0*/  @!P5 BRA `(.L_x_41) ;  /* 0x000000000004d947 */ /* 0x000ff00003800000 */
[----:B------:R4:W5:Y:S02]  /*2600*/  LDG.E.LTC128B R96, desc[UR14][R20.64] ;  /* 0x0000000e14607981 */ /* 0x000964000c1e1920 */
.L_x_41:
[----:B------:R-:W-:Y:S05]  /*2610*/  BSYNC B1 ;  /* 0x0000000000017941 */ /* 0x000fea0003800000 */
.L_x_40:
[----:B0----5:R-:W-:Y:S01]  /*2620*/  IMAD R28, R96, R9, RZ ;  /* 0x00000009601c7224 */ /* 0x021fe200078e02ff */
[----:B------:R-:W-:Y:S01]  /*2630*/  ISETP.GT.AND P4, PT, R8, 0x8, P2 ;  /* 0x000000080800780c */ /* 0x000fe20001784270 */
[----:B------:R-:W-:Y:S01]  /*2640*/  IMAD.X R23, R91, 0x1, R11, P6 ;  /* 0x000000015b177824 */ /* 0x000fe200030e060b */
[----:B------:R-:W-:Y:S01]  /*2650*/  IADD3 R24, P2, R24, UR7, RZ ;  /* 0x0000000718187c10 */ /* 0x000fe2000ff5e0ff */
[----:B------:R-:W-:Y:S01]  /*2660*/  IMAD R33, R33, R7, R28 ;  /* 0x0000000721217224 */ /* 0x000fe200078e021c */
[----:B------:R-:W-:Y:S02]  /*2670*/  BSSY B1, `(.L_x_42) ;  /* 0x0000005000017945 */ /* 0x000fe40003800000 */
[----:B------:R-:W-:Y:S02]  /*2680*/  IADD3.X R25, R25, UR8, RZ, P2, !PT ;  /* 0x0000000819197c10 */ /* 0x000fe400097fe4ff */
[----:B------:R0:W-:Y:S05]  /*2690*/  @P5 STG.E desc[UR14][R22.64], R33 ;  /* 0x0000002116005986 */ /* 0x0001ea000c10190e */
[----:B------:R-:W-:Y:S05]  /*26a0*/  @!P4 BRA `(.L_x_43) ;  /* 0x000000000004c947 */ /* 0x000fea0003800000 */
[----:B------:R0:W5:Y:S02]  /*26b0*/  LDG.E.LTC128B R96, desc[UR14][R24.64] ;  /* 0x0000000e18607981 */ /* 0x000164000c1e1920 */
.L_x_43:
[----:B------:R-:W-:Y:S05]  /*26c0*/  BSYNC B1 ;  /* 0x0000000000017941 */ /* 0x000fea0003800000 */
.L_x_42:
[----:B0-----:R-:W-:Y:S01]  /*26d0*/  IADD3 R24, P5, R14, R26, RZ ;  /* 0x0000001a0e187210 */ /* 0x001fe20007fbe0ff */
[----:B-1---5:R-:W-:Y:S01]  /*26e0*/  IMAD R15, R96, R9, RZ ;  /* 0x00000009600f7224 */ /* 0x022fe200078e02ff */
[----:B------:R-:W-:Y:S01]  /*26f0*/  ISETP.GT.AND P1, PT, R8, 0x8, P1 ;  /* 0x000000080800780c */ /* 0x000fe20000f24270 */
[----:B------:R-:W-:Y:S01]  /*2700*/  BSSY B1, `(.L_x_44) ;  /* 0x000000a000017945 */ /* 0x000fe20003800000 */
[----:B------:R-:W-:Y:S01]  /*2710*/  IADD3 R26, P6, R88, UR7, RZ ;  /* 0x00000007581a7c10 */ /* 0x000fe2000ffde0ff */
[----:B------:R-:W-:Y:S01]  /*2720*/  IMAD R15, R34, R7, R15 ;  /* 0x00000007220f7224 */ /* 0x000fe200078e020f */
[----:B------:R-:W-:Y:S01]  /*2730*/  ISETP.GT.AND P2, PT, R10, 0x18, PT ;  /* 0x000000180a00780c */ /* 0x000fe20003f44270 */
[----:B------:R-:W-:Y:S01]  /*2740*/  IMAD.X R25, R13, 0x1, R27, P5 ;  /* 0x000000010d197824 */ /* 0x000fe200028e061b */
[----:B------:R-:W-:Y:S02]  /*2750*/  IADD3 R28, P5, R14, R90, RZ ;  /* 0x0000005a0e1c7210 */ /* 0x000fe40007fbe0ff */
[----:B------:R-:W-:-:S02]  /*2760*/  IADD3.X R27, R89, UR8, RZ, P6, !PT ;  /* 0x00000008591b7c10 */ /* 0x000fc4000b7fe4ff */
[----:B------:R0:W-:Y:S03]  /*2770*/  @P4 STG.E desc[UR14][R24.64], R15 ;  /* 0x0000000f18004986 */ /* 0x0001e6000c10190e */
[----:B------:R-:W-:Y:S06]  /*2780*/  @!P1 BRA `(.L_x_45) ;  /* 0x0000000000049947 */ /* 0x000fec0003800000 */
[----:B------:R1:W5:Y:S02]  /*2790*/  LDG.E.LTC128B R96, desc[UR14][R26.64] ;  /* 0x0000000e1a607981 */ /* 0x000364000c1e1920 */
.L_x_45:
[----:B------:R-:W-:Y:S05]  /*27a0*/  BSYNC B1 ;  /* 0x0000000000017941 */ /* 0x000fea0003800000 */
.L_x_44:
[----:B0----5:R-:W-:Y:S01]  /*27b0*/  IMAD R24, R96, R9, RZ ;  /* 0x0000000960187224 */ /* 0x021fe200078e02ff */
[----:B------:R-:W-:Y:S01]  /*27c0*/  ISETP.GT.AND P4, PT, R8, RZ, P2 ;  /* 0x000000ff0800720c */ /* 0x000fe20001784270 */
[----:B------:R-:W-:Y:S01]  /*27d0*/  IMAD.X R29, R13, 0x1, R91, P5 ;  /* 0x000000010d1d7824 */ /* 0x000fe200028e065b */
[----:B------:R-:W-:Y:S01]  /*27e0*/  BSSY B1, `(.L_x_46) ;  /* 0x0000008000017945 */ /* 0x000fe20003800000 */
[----:B------:R-:W-:Y:S01]  /*27f0*/  IMAD R35, R35, R7, R24 ;  /* 0x0000000723237224 */ /* 0x000fe200078e0218 */
[----:B------:R-:W-:Y:S02]  /*2800*/  IADD3 R24, P6, R16, UR9, RZ ;  /* 0x0000000910187c10 */ /* 0x000fe4000ffde0ff */
[----:B-1----:R-:W-:Y:S02]  /*2810*/  IADD3 R26, P5, R18, R12, RZ ;  /* 0x0000000c121a7210 */ /* 0x002fe40007fbe0ff */
[----:B------:R0:W-:Y:S01]  /*2820*/  @P1 STG.E desc[UR14][R28.64], R35 ;  /* 0x000000231c001986 */ /* 0x0001e2000c10190e */
[----:B------:R-:W-:-:S04]  /*2830*/  IADD3.X R25, R17, UR10, RZ, P6, !PT ;  /* 0x0000000a11197c10 */ /* 0x000fc8000b7fe4ff */
[----:B------:R-:W-:Y:S06]  /*2840*/  @!P4 BRA `(.L_x_47) ;  /* 0x000000000004c947 */ /* 0x000fec0003800000 */
[----:B------:R1:W5:Y:S02]  /*2850*/  LDG.E.LTC128B R96, desc[UR14][R24.64] ;  /* 0x0000000e18607981 */ /* 0x000364000c1e1920 */
.L_x_47:
[----:B------:R-:W-:Y:S05]  /*2860*/  BSYNC B1 ;  /* 0x0000000000017941 */ /* 0x000fea0003800000 */
.L_x_46:
[----:B------:R-:W-:Y:S01]  /*2870*/  ISETP.GT.AND P1, PT, R10, 0x19, PT ;  /* 0x000000190a00780c */ /* 0x000fe20003f24270 */
[----:B------:R-:W-:Y:S01]  /*2880*/  IMAD.X R27, R19, 0x1, R11, P5 ;  /* 0x00000001131b7824 */ /* 0x000fe200028e060b */
[----:B------:R-:W-:Y:S01]  /*2890*/  BSSY B1, `(.L_x_48) ;  /* 0x000000a000017945 */ /* 0x000fe20003800000 */
[----:B-----5:R-:W-:Y:S01]  /*28a0*/  IMAD R15, R96, R9, RZ ;  /* 0x00000009600f7224 */ /* 0x020fe200078e02ff */
[----:B------:R-:W-:Y:S02]  /*28b0*/  ISETP.GT.AND P5, PT, R8, RZ, P1 ;  /* 0x000000ff0800720c */ /* 0x000fe40000fa4270 */
[----:B------:R-:W-:Y:S01]  /*28c0*/  IADD3 R30, P6, R22, R12, RZ ;  /* 0x0000000c161e7210 */ /* 0x000fe20007fde0ff */
[----:B------:R-:W-:-:S05]  /*28d0*/  IMAD R15, R36, R7, R15 ;  /* 0x00000007240f7224 */ /* 0x000fca00078e020f */
[----:B------:R1:W-:Y:S01]  /*28e0*/  @P4 STG.E desc[UR14][R26.64], R15 ;  /* 0x0000000f1a004986 */ /* 0x0003e2000c10190e */
[----:B0-----:R-:W-:-:S04]  /*28f0*/  IADD3 R28, P4, R20, UR9, RZ ;  /* 0x00000009141c7c10 */ /* 0x001fc8000ff9e0ff */
[----:B------:R-:W-:Y:S01]  /*2900*/  IADD3.X R29, R21, UR10, RZ, P4, !PT ;  /* 0x0000000a151d7c10 */ /* 0x000fe2000a7fe4ff */
[----:B------:R-:W-:Y:S08]  /*2910*/  @!P5 BRA `(.L_x_49) ;  /* 0x000000000004d947 */ /* 0x000ff00003800000 */
[----:B------:R0:W5:Y:S02]  /*2920*/  LDG.E.LTC128B R96, desc[UR14][R28.64] ;  /* 0x0000000e1c607981 */ /* 0x000164000c1e1920 */
.L_x_49:
[----:B------:R-:W-:Y:S05]  /*2930*/  BSYNC B1 ;  /* 0x0000000000017941 */ /* 0x000fea0003800000 */
.L_x_48:
[----:B-----5:R-:W-:Y:S01]  /*2940*/  IMAD R32, R96, R9, RZ ;  /* 0x0000000960207224 */ /* 0x020fe200078e02ff */
[----:B------:R-:W-:Y:S01]  /*2950*/  ISETP.GT.AND P4, PT, R8, 0x8, P2 ;  /* 0x000000080800780c */ /* 0x000fe20001784270 */
[----:B------:R-:W-:Y:S01]  /*2960*/  IMAD.X R31, R23, 0x1, R11, P6 ;  /* 0x00000001171f7824 */ /* 0x000fe200030e060b */
[----:B---3--:R-:W-:Y:S01]  /*2970*/  IADD3 R16, P2, R16, UR7, RZ ;  /* 0x0000000710107c10 */ /* 0x008fe2000ff5e0ff */
[----:B------:R-:W-:Y:S01]  /*2980*/  IMAD R37, R37, R7, R32 ;  /* 0x0000000725257224 */ /* 0x000fe200078e0220 */
[----:B------:R-:W-:Y:S02]  /*2990*/  BSSY B1, `(.L_x_50) ;  /* 0x0000005000017945 */ /* 0x000fe40003800000 */
[----:B------:R-:W-:Y:S02]  /*29a0*/  IADD3.X R17, R17, UR8, RZ, P2, !PT ;  /* 0x0000000811117c10 */ /* 0x000fe400097fe4ff */
[----:B------:R3:W-:Y:S05]  /*29b0*/  @P5 STG.E desc[UR14][R30.64], R37 ;  /* 0x000000251e005986 */ /* 0x0007ea000c10190e */
[----:B------:R-:W-:Y:S05]  /*29c0*/  @!P4 BRA `(.L_x_51) ;  /* 0x000000000004c947 */ /* 0x000fea0003800000 */
[----:B------:R0:W5:Y:S02]  /*29d0*/  LDG.E.LTC128B R96, desc[UR14][R16.64] ;  /* 0x0000000e10607981 */ /* 0x000164000c1e1920 */
.L_x_51:
[----:B------:R-:W-:Y:S05]  /*29e0*/  BSYNC B1 ;  /* 0x0000000000017941 */ /* 0x000fea0003800000 */
.L_x_50:
[-C--:B0-----:R-:W-:Y:S01]  /*29f0*/  IADD3 R16, P5, R18, R14.reuse, RZ ;  /* 0x0000000e12107210 */ /* 0x081fe20007fbe0ff */
        /* <DEDUP_REMOVED lines=12> */
.L_x_53:
[----:B------:R-:W-:Y:S05]  /*2ac0*/  BSYNC B1 ;  /* 0x0000000000017941 */ /* 0x000fea0003800000 */
.L_x_52:
        /* <DEDUP_REMOVED lines=11> */
.L_x_55:
[----:B------:R-:W-:Y:S05]  /*2b80*/  BSYNC B1 ;  /* 0x0000000000017941 */ /* 0x000fea0003800000 */
.L_x_54:
        /* <DEDUP_REMOVED lines=8> */
[----:B----4-:R-:W-:-:S04]  /*2c10*/  IADD3 R20, P4, R28, UR9, RZ ;  /* 0x000000091c147c10 */ /* 0x010fc8000ff9e0ff */
[----:B------:R-:W-:Y:S01]  /*2c20*/  IADD3.X R21, R29, UR10, RZ, P4, !PT ;  /* 0x0000000a1d157c10 */ /* 0x000fe2000a7fe4ff */
[----:B------:R-:W-:Y:S08]  /*2c30*/  @!P5 BRA `(.L_x_57) ;  /* 0x000000000004d947 */ /* 0x000ff00003800000 */
[----:B------:R4:W5:Y:S02]  /*2c40*/  LDG.E.LTC128B R96, desc[UR14][R20.64] ;  /* 0x0000000e14607981 */ /* 0x000964000c1e1920 */
.L_x_57:
[----:B------:R-:W-:Y:S05]  /*2c50*/  BSYNC B1 ;  /* 0x0000000000017941 */ /* 0x000fea0003800000 */
.L_x_56:
        /* <DEDUP_REMOVED lines=10> */
.L_x_59:
[----:B------:R-:W-:Y:S05]  /*2d00*/  BSYNC B1 ;  /* 0x0000000000017941 */ /* 0x000fea0003800000 */
.L_x_58:
[-C--:B0-----:R-:W-:Y:S01]  /*2d10*/  IADD3 R24, P5, R26, R14.reuse, RZ ;  /* 0x0000000e1a187210 */ /* 0x081fe20007fbe0ff */
[----:B-----5:R-:W-:Y:S01]  /*2d20*/  IMAD R15, R96, R9, RZ ;  /* 0x00000009600f7224 */ /* 0x020fe200078e02ff */
        /* <DEDUP_REMOVED lines=11> */
.L_x_61:
[----:B------:R-:W-:Y:S05]  /*2de0*/  BSYNC B1 ;  /* 0x0000000000017941 */ /* 0x000fea0003800000 */
.L_x_60:
        /* <DEDUP_REMOVED lines=11> */
.L_x_63:
[----:B------:R-:W-:Y:S05]  /*2ea0*/  BSYNC B1 ;  /* 0x0000000000017941 */ /* 0x000fea0003800000 */
.L_x_62:
[----:B------:R-:W-:Y:S01]  /*2eb0*/  ISETP.GT.AND P1, PT, R10, 0x29, PT ;  /* 0x000000290a00780c */ /* 0x000fe20003f24270 */
[----:B------:R-:W-:Y:S01]  /*2ec0*/  IMAD.X R27, R19, 0x1, R11, P5 ;  /* 0x00000001131b7824 */ /* 0x000fe200028e060b */
[----:B------:R-:W-:Y:S01]  /*2ed0*/  BSSY B1, `(.L_x_64) ;  /* 0x000000a000017945 */ /* 0x000fe20003800000 */
[----:B-----5:R-:W-:Y:S01]  /*2ee0*/  IMAD R15, R96, R9, RZ ;  /* 0x00000009600f7224 */ /* 0x020fe200078e02ff */
[----:B------:R-:W-:Y:S02]  /*2ef0*/  ISETP.GT.AND P5, PT, R8, RZ, P1 ;  /* 0x000000ff0800720c */ /* 0x000fe40000fa4270 */
[----:B---3--:R-:W-:Y:S01]  /*2f00*/  IADD3 R30, P6, R22, R12, RZ ;  /* 0x0000000c161e7210 */ /* 0x008fe20007fde0ff */
[----:B------:R-:W-:-:S05]  /*2f10*/  IMAD R15, R44, R7, R15 ;  /* 0x000000072c0f7224 */ /* 0x000fca00078e020f */
[----:B------:R3:W-:Y:S01]  /*2f20*/  @P4 STG.E desc[UR14][R26.64], R15 ;  /* 0x0000000f1a004986 */ /* 0x0007e2000c10190e */
[----:B------:R-:W-:-:S04]  /*2f30*/  IADD3 R28, P4, R20, UR9, RZ ;  /* 0x00000009141c7c10 */ /* 0x000fc8000ff9e0ff */
[----:B------:R-:W-:Y:S01]  /*2f40*/  IADD3.X R29, R21, UR10, RZ, P4, !PT ;  /* 0x0000000a151d7c10 */ /* 0x000fe2000a7fe4ff */
[----:B------:R-:W-:Y:S08]  /*2f50*/  @!P5 BRA `(.L_x_65) ;  /* 0x000000000004d947 */ /* 0x000ff00003800000 */
[----:B------:R0:W5:Y:S02]  /*2f60*/  LDG.E.LTC128B R96, desc[UR14][R28.64] ;  /* 0x0000000e1c607981 */ /* 0x000164000c1e1920 */
.L_x_65:
[----:B------:R-:W-:Y:S05]  /*2f70*/  BSYNC B1 ;  /* 0x0000000000017941 */ /* 0x000fea0003800000 */
.L_x_64:
[----:B0----5:R-:W-:Y:S01]  /*2f80*/  IMAD R32, R96, R9, RZ ;  /* 0x0000000960207224 */ /* 0x021fe200078e02ff */
[----:B------:R-:W-:Y:S01]  /*2f90*/  ISETP.GT.AND P4, PT, R8, 0x8, P2 ;  /* 0x000000080800780c */ /* 0x000fe20001784270 */
[----:B------:R-:W-:Y:S01]  /*2fa0*/  IMAD.X R31, R23, 0x1, R11, P6 ;  /* 0x00000001171f7824 */ /* 0x000fe200030e060b */
[----:B-1----:R-:W-:Y:S01]  /*2fb0*/  IADD3 R16, P2, R16, UR7, RZ ;  /* 0x0000000710107c10 */ /* 0x002fe2000ff5e0ff */
[----:B------:R-:W-:Y:S01]  /*2fc0*/  IMAD R45, R45, R7, R32 ;  /* 0x000000072d2d7224 */ /* 0x000fe200078e0220 */
[----:B------:R-:W-:Y:S02]  /*2fd0*/  BSSY B1, `(.L_x_66) ;  /* 0x0000005000017945 */ /* 0x000fe40003800000 */
[----:B------:R-:W-:Y:S02]  /*2fe0*/  IADD3.X R17, R17, UR8, RZ, P2, !PT ;  /* 0x0000000811117c10 */ /* 0x000fe400097fe4ff */
[----:B------:R0:W-:Y:S05]  /*2ff0*/  @P5 STG.E desc[UR14][R30.64], R45 ;  /* 0x0000002d1e005986 */ /* 0x0001ea000c10190e */
[----:B------:R-:W-:Y:S05]  /*3000*/  @!P4 BRA `(.L_x_67) ;  /* 0x000000000004c947 */ /* 0x000fea0003800000 */
[----:B------:R1:W5:Y:S02]  /*3010*/  LDG.E.LTC128B R96, desc[UR14][R16.64] ;  /* 0x0000000e10607981 */ /* 0x000364000c1e1920 */
.L_x_67:
[----:B------:R-:W-:Y:S05]  /*3020*/  BSYNC B1 ;  /* 0x0000000000017941 */ /* 0x000fea0003800000 */
.L_x_66:
[-C--:B-1----:R-:W-:Y:S01]  /*3030*/  IADD3 R16, P5, R18, R14.reuse, RZ ;  /* 0x0000000e12107210 */ /* 0x082fe20007fbe0ff */
[----:B---3-5:R-:W-:Y:S01]  /*3040*/  IMAD R15, R96, R9, RZ ;  /* 0x00000009600f7224 */ /* 0x028fe200078e02ff */
        /* <DEDUP_REMOVED lines=11> */
.L_x_69:
[----:B------:R-:W-:Y:S05]  /*3100*/  BSYNC B1 ;  /* 0x0000000000017941 */ /* 0x000fea0003800000 */
.L_x_68:
[----:B-1---5:R-:W-:Y:S01]  /*3110*/  IMAD R16, R96, R9, RZ ;  /* 0x0000000960107224 */ /* 0x022fe200078e02ff */
[----:B------:R-:W-:Y:S01]  /*3120*/  ISETP.GT.AND P4, PT, R8, RZ, P2 ;  /* 0x000000ff0800720c */ /* 0x000fe20001784270 */
[----:B------:R-:W-:Y:S01]  /*3130*/  IMAD.X R33, R23, 0x1, R13, P5 ;  /* 0x0000000117217824 */ /* 0x000fe200028e060d */
[----:B------:R-:W-:Y:S01]  /*3140*/  BSSY B1, `(.L_x_70) ;  /* 0x0000008000017945 */ /* 0x000fe20003800000 */
[----:B------:R-:W-:Y:S01]  /*3150*/  IMAD R47, R47, R7, R16 ;  /* 0x000000072f2f7224 */ /* 0x000fe200078e0210 */
[----:B------:R-:W-:Y:S02]  /*3160*/  IADD3 R16, P6, R24, UR9, RZ ;  /* 0x0000000918107c10 */ /* 0x000fe4000ffde0ff */
[----:B---3--:R-:W-:Y:S02]  /*3170*/  IADD3 R18, P5, R26, R12, RZ ;  /* 0x0000000c1a127210 */ /* 0x008fe40007fbe0ff */
[----:B------:R1:W-:Y:S01]  /*3180*/  @P1 STG.E desc[UR14][R32.64], R47 ;  /* 0x0000002f20001986 */ /* 0x0003e2000c10190e */
[----:B------:R-:W-:-:S04]  /*3190*/  IADD3.X R17, R25, UR10, RZ, P6, !PT ;  /* 0x0000000a19117c10 */ /* 0x000fc8000b7fe4ff */
[----:B------:R-:W-:Y:S06]  /*31a0*/  @!P4 BRA `(.L_x_71) ;  /* 0x000000000004c947 */ /* 0x000fec0003800000 */
[----:B------:R3:W5:Y:S02]  /*31b0*/  LDG.E.LTC128B R96, desc[UR14][R16.64] ;  /* 0x0000000e10607981 */ /* 0x000764000c1e1920 */
.L_x_71:
[----:B------:R-:W-:Y:S05]  /*31c0*/  BSYNC B1 ;  /* 0x0000000000017941 */ /* 0x000fea0003800000 */
.L_x_70:
        /* <DEDUP_REMOVED lines=12> */
.L_x_73:
[----:B------:R-:W-:Y:S05]  /*3290*/  BSYNC B1 ;  /* 0x0000000000017941 */ /* 0x000fea0003800000 */
.L_x_72:
[----:B-1---5:R-:W-:Y:S01]  /*32a0*/  IMAD R32, R96, R9, RZ ;  /* 0x0000000960207224 */ /* 0x022fe200078e02ff */
        /* <DEDUP_REMOVED lines=9> */
.L_x_75:
[----:B------:R-:W-:Y:S05]  /*3340*/  BSYNC B1 ;  /* 0x0000000000017941 */ /* 0x000fea0003800000 */
.L_x_74:
        /* <DEDUP_REMOVED lines=13> */
.L_x_77:
[----:B------:R-:W-:Y:S05]  /*3420*/  BSYNC B1 ;  /* 0x0000000000017941 */ /* 0x000fea0003800000 */
.L_x_76:
        /* <DEDUP_REMOVED lines=11> */
.L_x_79:
[----:B------:R-:W-:Y:S05]  /*34e0*/  BSYNC B1 ;  /* 0x0000000000017941 */ /* 0x000fea0003800000 */
.L_x_78:
        /* <DEDUP_REMOVED lines=12> */
.L_x_81:
[----:B------:R-:W-:Y:S05]  /*35b0*/  BSYNC B1 ;  /* 0x0000000000017941 */ /* 0x000fea0003800000 */
.L_x_80:
[----:B0----5:R-:W-:Y:S01]  /*35c0*/  IMAD R32, R96, R9, RZ ;  /* 0x0000000960207224 */ /* 0x021fe200078e02ff */
        /* <DEDUP_REMOVED lines=9> */
.L_x_83:
[----:B------:R-:W-:Y:S05]  /*3660*/  BSYNC B1 ;  /* 0x0000000000017941 */ /* 0x000fea0003800000 */
.L_x_82:
[-C--:B---3--:R-:W-:Y:S01]  /*3670*/  IADD3 R16, P5, R18, R14.reuse, RZ ;  /* 0x0000000e12107210 */ /* 0x088fe20007fbe0ff */
        /* <DEDUP_REMOVED lines=12> */
.L_x_85:
[----:B------:R-:W-:Y:S05]  /*3740*/  BSYNC B1 ;  /* 0x0000000000017941 */ /* 0x000fea0003800000 */
.L_x_84:
[----:B---3-5:R-:W-:Y:S01]  /*3750*/  IMAD R16, R96, R9, RZ ;  /* 0x0000000960107224 */ /* 0x028fe200078e02ff */
[----:B------:R-:W-:Y:S01]  /*3760*/  ISETP.GT.AND P4, PT, R8, RZ, P2 ;  /* 0x000000ff0800720c */ /* 0x000fe20001784270 */
[----:B------:R-:W-:Y:S01]  /*3770*/  IMAD.X R33, R23, 0x1, R13, P5 ;  /* 0x0000000117217824 */ /* 0x000fe200028e060d */
[----:B------:R-:W-:Y:S01]  /*3780*/  BSSY B1, `(.L_x_86) ;  /* 0x0000008000017945 */ /* 0x000fe20003800000 */
[----:B------:R-:W-:Y:S01]  /*3790*/  IMAD R55, R55, R7, R16 ;  /* 0x0000000737377224 */ /* 0x000fe200078e0210 */
[----:B------:R-:W-:Y:S02]  /*37a0*/  IADD3 R16, P6, R24, UR9, RZ ;  /* 0x0000000918107c10 */ /* 0x000fe4000ffde0ff */
[----:B0-----:R-:W-:Y:S02]  /*37b0*/  IADD3 R18, P5, R26, R12, RZ ;  /* 0x0000000c1a127210 */ /* 0x001fe40007fbe0ff */
[----:B------:R0:W-:Y:S01]  /*37c0*/  @P1 STG.E desc[UR14][R32.64], R55 ;  /* 0x0000003720001986 */ /* 0x0001e2000c10190e */
[----:B------:R-:W-:-:S04]  /*37d0*/  IADD3.X R17, R25, UR10, RZ, P6, !PT ;  /* 0x0000000a19117c10 */ /* 0x000fc8000b7fe4ff */
[----:B------:R-:W-:Y:S06]  /*37e0*/  @!P4 BRA `(.L_x_87) ;  /* 0x000000000004c947 */ /* 0x000fec0003800000 */
[----:B------:R3:W5:Y:S02]  /*37f0*/  LDG.E.LTC128B R96, desc[UR14][R16.64] ;  /* 0x0000000e10607981 */ /* 0x000764000c1e1920 */
.L_x_87:
[----:B------:R-:W-:Y:S05]  /*3800*/  BSYNC B1 ;  /* 0x0000000000017941 */ /* 0x000fea0003800000 */
.L_x_86:
[----:B------:R-:W-:Y:S01]  /*3810*/  ISETP.GT.AND P1, PT, R10, 0x41, PT ;  /* 0x000000410a00780c */ /* 0x000fe20003f24270 */
[----:B------:R-:W-:Y:S01]  /*3820*/  IMAD.X R19, R27, 0x1, R11, P5 ;  /* 0x000000011b137824 */ /* 0x000fe200028e060b */
[----:B------:R-:W-:Y:S01]  /*3830*/  BSSY B1, `(.L_x_88) ;  /* 0x000000a000017945 */ /* 0x000fe20003800000 */
[----:B-----5:R-:W-:Y:S01]  /*3840*/  IMAD R15, R96, R9, RZ ;  /* 0x00000009600f7224 */ /* 0x020fe200078e02ff */
[----:B------:R-:W-:Y:S02]  /*3850*/  ISETP.GT.AND P5, PT, R8, RZ, P1 ;  /* 0x000000ff0800720c */ /* 0x000fe40000fa4270 */
[----:B-1----:R-:W-:Y:S01]  /*3860*/  IADD3 R22, P6, R30, R12, RZ ;  /* 0x0000000c1e167210 */ /* 0x002fe20007fde0ff */
[----:B------:R-:W-:-:S05]  /*3870*/  IMAD R15, R56, R7, R15 ;  /* 0x00000007380f7224 */ /* 0x000fca00078e020f */
[----:B------:R1:W-:Y:S01]  /*3880*/  @P4 STG.E desc[UR14][R18.64], R15 ;  /* 0x0000000f12004986 */ /* 0x0003e2000c10190e */
[----:B----4-:R-:W-:-:S04]  /*3890*/  IADD3 R20, P4, R28, UR9, RZ ;  /* 0x000000091c147c10 */ /* 0x010fc8000ff9e0ff */
[----:B------:R-:W-:Y:S01]  /*38a0*/  IADD3.X R21, R29, UR10, RZ, P4, !PT ;  /* 0x0000000a1d157c10 */ /* 0x000fe2000a7fe4ff */
[----:B------:R-:W-:Y:S08]  /*38b0*/  @!P5 BRA `(.L_x_89) ;  /* 0x000000000004d947 */ /* 0x000ff00003800000 */
[----:B------:R4:W5:Y:S02]  /*38c0*/  LDG.E.LTC128B R96, desc[UR14][R20.64] ;  /* 0x0000000e14607981 */ /* 0x000964000c1e1920 */
.L_x_89:
[----:B------:R-:W-:Y:S05]  /*38d0*/  BSYNC B1 ;  /* 0x0000000000017941 */ /* 0x000fea0003800000 */
.L_x_88:
        /* <DEDUP_REMOVED lines=10> */
.L_x_91:
[----:B------:R-:W-:Y:S05]  /*3980*/  BSYNC B1 ;  /* 0x0000000000017941 */ /* 0x000fea0003800000 */
.L_x_90:
        /* <DEDUP_REMOVED lines=13> */
.L_x_93:
[----:B------:R-:W-:Y:S05]  /*3a60*/  BSYNC B1 ;  /* 0x0000000000017941 */ /* 0x000fea0003800000 */
.L_x_92:
        /* <DEDUP_REMOVED lines=11> */
.L_x_95:
[----:B------:R-:W-:Y:S05]  /*3b20*/  BSYNC B1 ;  /* 0x0000000000017941 */ /* 0x000fea0003800000 */
.L_x_94:
        /* <DEDUP_REMOVED lines=12> */
.L_x_97:
[----:B------:R-:W-:Y:S05]  /*3bf0*/  BSYNC B1 ;  /* 0x0000000000017941 */ /* 0x000fea0003800000 */
.L_x_96:
        /* <DEDUP_REMOVED lines=10> */
.L_x_99:
[----:B------:R-:W-:Y:S05]  /*3ca0*/  BSYNC B1 ;  /* 0x0000000000017941 */ /* 0x000fea0003800000 */
.L_x_98:
        /* <DEDUP_REMOVED lines=13> */
.L_x_101:
[----:B------:R-:W-:Y:S05]  /*3d80*/  BSYNC B1 ;  /* 0x0000000000017941 */ /* 0x000fea0003800000 */
.L_x_100:
        /* <DEDUP_REMOVED lines=11> */
.L_x_103:
[----:B------:R-:W-:Y:S05]  /*3e40*/  BSYNC B1 ;  /* 0x0000000000017941 */ /* 0x000fea0003800000 */
.L_x_102:
        /* <DEDUP_REMOVED lines=12> */
.L_x_105:
[----:B------:R-:W-:Y:S05]  /*3f10*/  BSYNC B1 ;  /* 0x0000000000017941 */ /* 0x000fea0003800000 */
.L_x_104:
        /* <DEDUP_REMOVED lines=10> */
.L_x_107:
[----:B------:R-:W-:Y:S05]  /*3fc0*/  BSYNC B1 ;  /* 0x0000000000017941 */ /* 0x000fea0003800000 */
.L_x_106:
[-C--:B-1----:R-:W-:Y:S01]  /*3fd0*/  IADD3 R24, P5, R26, R14.reuse, RZ ;  /* 0x0000000e1a187210 */ /* 0x082fe20007fbe0ff */
        /* <DEDUP_REMOVED lines=12> */
.L_x_109:
[----:B------:R-:W-:Y:S05]  /*40a0*/  BSYNC B1 ;  /* 0x0000000000017941 */ /* 0x000fea0003800000 */
.L_x_108:
[----:B-1---5:R-:W-:Y:S01]  /*40b0*/  IMAD R24, R96, R9, RZ ;  /* 0x0000000960187224 */ /* 0x022fe200078e02ff */
        /* <DEDUP_REMOVED lines=10> */
.L_x_111:
[----:B------:R-:W-:Y:S05]  /*4160*/  BSYNC B1 ;  /* 0x0000000000017941 */ /* 0x000fea0003800000 */
.L_x_110:
        /* <DEDUP_REMOVED lines=12> */
.L_x_113:
[----:B------:R-:W-:Y:S05]  /*4230*/  BSYNC B1 ;  /* 0x0000000000017941 */ /* 0x000fea0003800000 */
.L_x_112:
        /* <DEDUP_REMOVED lines=10> */
.L_x_115:
[----:B------:R-:W-:Y:S05]  /*42e0*/  BSYNC B1 ;  /* 0x0000000000017941 */ /* 0x000fea0003800000 */
.L_x_114:
        /* <DEDUP_REMOVED lines=13> */
.L_x_117:
[----:B------:R-:W-:Y:S05]  /*43c0*/  BSYNC B1 ;  /* 0x0000000000017941 */ /* 0x000fea0003800000 */
.L_x_116:
        /* <DEDUP_REMOVED lines=11> */
.L_x_119:
[----:B------:R-:W-:Y:S05]  /*4480*/  BSYNC B1 ;  /* 0x0000000000017941 */ /* 0x000fea0003800000 */
.L_x_118:
        /* <DEDUP_REMOVED lines=12> */
.L_x_121:
[----:B------:R-:W-:Y:S05]  /*4550*/  BSYNC B1 ;  /* 0x0000000000017941 */ /* 0x000fea0003800000 */
.L_x_120:
        /* <DEDUP_REMOVED lines=10> */
.L_x_123:
[----:B------:R-:W-:Y:S05]  /*4600*/  BSYNC B1 ;  /* 0x0000000000017941 */ /* 0x000fea0003800000 */
.L_x_122:
        /* <DEDUP_REMOVED lines=13> */
.L_x_125:
[----:B------:R-:W-:Y:S05]  /*46e0*/  BSYNC B1 ;  /* 0x0000000000017941 */ /* 0x000fea0003800000 */
.L_x_124:
        /* <DEDUP_REMOVED lines=11> */
.L_x_127:
[----:B------:R-:W-:Y:S05]  /*47a0*/  BSYNC B1 ;  /* 0x0000000000017941 */ /* 0x000fea0003800000 */
.L_x_126:
        /* <DEDUP_REMOVED lines=12> */
.L_x_129:
[----:B------:R-:W-:Y:S05]  /*4870*/  BSYNC B1 ;  /* 0x0000000000017941 */ /* 0x000fea0003800000 */
.L_x_128:
        /* <DEDUP_REMOVED lines=10> */
.L_x_131:
[----:B------:R-:W-:Y:S05]  /*4920*/  BSYNC B1 ;  /* 0x0000000000017941 */ /* 0x000fea0003800000 */
.L_x_130:
        /* <DEDUP_REMOVED lines=13> */
.L_x_133:
[----:B------:R-:W-:Y:S05]  /*4a00*/  BSYNC B1 ;  /* 0x0000000000017941 */ /* 0x000fea0003800000 */
.L_x_132:
        /* <DEDUP_REMOVED lines=11> */
.L_x_135:
[----:B------:R-:W-:Y:S05]  /*4ac0*/  BSYNC B1 ;  /* 0x0000000000017941 */ /* 0x000fea0003800000 */
.L_x_134:
[----:B------:R-:W-:Y:S01]  /*4ad0*/  ISETP.GT.AND P2, PT, R10, 0x71, PT ;  /* 0x000000710a00780c */ /* 0x000fe20003f44270 */
[----:B-----5:R-:W-:Y:S01]  /*4ae0*/  IMAD R15, R96, R9, RZ ;  /* 0x00000009600f7224 */ /* 0x020fe200078e02ff */
[----:B------:R-:W-:Y:S01]  /*4af0*/  BSSY B1, `(.L_x_136) ;  /* 0x000000a000017945 */ /* 0x000fe20003800000 */
[----:B------:R-:W-:Y:S01]  /*4b00*/  IMAD.X R19, R27, 0x1, R11, P5 ;  /* 0x000000011b137824 */ /* 0x000fe200028e060b */
[----:B------:R-:W-:Y:S01]  /*4b10*/  ISETP.GT.AND P1, PT, R8, RZ, P2 ;  /* 0x000000ff0800720c */ /* 0x000fe20001724270 */
[----:B------:R-:W-:Y:S01]  /*4b20*/  IMAD R15, R80, R7, R15 ;  /* 0x00000007500f7224 */ /* 0x000fe200078e020f */
[----:B------:R-:W-:-:S04]  /*4b30*/  IADD3 R22, P5, R30, R12, RZ ;  /* 0x0000000c1e167210 */ /* 0x000fc80007fbe0ff */
[----:B------:R0:W-:Y:S01]  /*4b40*/  @P6 STG.E desc[UR14][R18.64], R15 ;  /* 0x0000000f12006986 */ /* 0x0001e2000c10190e */
[----:B----4-:R-:W-:-:S04]  /*4b50*/  IADD3 R20, P6, R28, UR9, RZ ;  /* 0x000000091c147c10 */ /* 0x010fc8000ffde0ff */
[----:B------:R-:W-:Y:S02]  /*4b60*/  IADD3.X R21, R29, UR10, RZ, P6, !PT ;  /* 0x0000000a1d157c10 */ /* 0x000fe4000b7fe4ff */
[----:B------:R-:W-:Y:S07]  /*4b70*/  @!P1 BRA `(.L_x_137) ;  /* 0x0000000000049947 */ /* 0x000fee0003800000 */
[----:B------:R4:W5:Y:S02]  /*4b80*/  LDG.E.LTC128B R96, desc[UR14][R20.64] ;  /* 0x0000000e14607981 */ /* 0x000964000c1e1920 */
.L_x_137:
[----:B------:R-:W-:Y:S05]  /*4b90*/  BSYNC B1 ;  /* 0x0000000000017941 */ /* 0x000fea0003800000 */
.L_x_136:
        /* <DEDUP_REMOVED lines=10> */
.L_x_139:
[----:B------:R-:W-:Y:S05]  /*4c40*/  BSYNC B1 ;  /* 0x0000000000017941 */ /* 0x000fea0003800000 */
.L_x_138:
        /* <DEDUP_REMOVED lines=13> */
.L_x_141:
[----:B------:R-:W-:Y:S05]  /*4d20*/  BSYNC B1 ;  /* 0x0000000000017941 */ /* 0x000fea0003800000 */
.L_x_140:
[----:B-1---5:R-:W-:Y:S01]  /*4d30*/  IMAD R24, R96, R9, RZ ;  /* 0x0000000960187224 */ /* 0x022fe200078e02ff */
[----:B------:R-:W-:Y:S01]  /*4d40*/  ISETP.GT.AND P6, PT, R8, RZ, P1 ;  /* 0x000000ff0800720c */ /* 0x000fe20000fc4270 */
[----:B------:R-:W-:Y:S01]  /*4d50*/  IMAD.X R33, R31, 0x1, R13, P5 ;  /* 0x000000011f217824 */ /* 0x000fe200028e060d */
[----:B------:R-:W-:Y:S01]  /*4d60*/  BSSY B1, `(.L_x_142) ;  /* 0x0000008000017945 */ /* 0x000fe20003800000 */
[----:B------:R-:W-:Y:S01]  /*4d70*/  IMAD R83, R83, R7, R24 ;  /* 0x0000000753537224 */ /* 0x000fe200078e0218 */
[----:B0-----:R-:W-:-:S04]  /*4d80*/  IADD3 R26, P4, R18, R12, RZ ;  /* 0x0000000c121a7210 */ /* 0x001fc80007f9e0ff */
[----:B------:R0:W-:Y:S05]  /*4d90*/  @P2 STG.E desc[UR14][R32.64], R83 ;  /* 0x0000005320002986 */ /* 0x0001ea000c10190e */
[----:B------:R-:W-:Y:S05]  /*4da0*/  @!P6 BRA `(.L_x_143) ;  /* 0x00000000000ce947 */ /* 0x000fea0003800000 */
[----:B------:R-:W-:-:S04]  /*4db0*/  IADD3 R24, P2, R16, UR9, RZ ;  /* 0x0000000910187c10 */ /* 0x000fc8000ff5e0ff */
[----:B------:R-:W-:-:S05]  /*4dc0*/  IADD3.X R25, R17, UR10, RZ, P2, !PT ;  /* 0x0000000a11197c10 */ /* 0x000fca00097fe4ff */
[----:B------:R1:W5:Y:S04]  /*4dd0*/  LDG.E.LTC128B R96, desc[UR14][R24.64] ;  /* 0x0000000e18607981 */ /* 0x000368000c1e1920 */
.L_x_143:
[----:B------:R-:W-:Y:S05]  /*4de0*/  BSYNC B1 ;  /* 0x0000000000017941 */ /* 0x000fea0003800000 */
.L_x_142:
        /* <DEDUP_REMOVED lines=8> */
[----:B-1----:R-:W-:-:S04]  /*4e70*/  IADD3 R24, P6, R20, UR9, RZ ;  /* 0x0000000914187c10 */ /* 0x002fc8000ffde0ff */
[----:B------:R-:W-:Y:S02]  /*4e80*/  IADD3.X R25, R21, UR10, RZ, P6, !PT ;  /* 0x0000000a15197c10 */ /* 0x000fe4000b7fe4ff */
[----:B------:R-:W-:Y:S07]  /*4e90*/  @!P5 BRA `(.L_x_145) ;  /* 0x000000000004d947 */ /* 0x000fee0003800000 */
[----:B------:R1:W5:Y:S02]  /*4ea0*/  LDG.E.LTC128B R96, desc[UR14][R24.64] ;  /* 0x0000000e18607981 */ /* 0x000364000c1e1920 */
.L_x_145:
[----:B------:R-:W-:Y:S05]  /*4eb0*/  BSYNC B1 ;  /* 0x0000000000017941 */ /* 0x000fea0003800000 */
.L_x_144:
[----:B-----5:R-:W-:Y:S01]  /*4ec0*/  IMAD R12, R96, R9, RZ ;  /* 0x00000009600c7224 */ /* 0x020fe200078e02ff */
[----:B------:R-:W-:Y:S01]  /*4ed0*/  ISETP.GT.AND P1, PT, R8, 0x8, P1 ;  /* 0x000000080800780c */ /* 0x000fe20000f24270 */
[----:B------:R-:W-:Y:S01]  /*4ee0*/  IMAD.X R11, R23, 0x1, R11, P4 ;  /* 0x00000001170b7824 */ /* 0x000fe200020e060b */
[----:B---3--:R-:W-:Y:S01]  /*4ef0*/  IADD3 R16, P4, R16, UR7, RZ ;  /* 0x0000000710107c10 */ /* 0x008fe2000ff9e0ff */
[----:B------:R-:W-:Y:S01]  /*4f00*/  IMAD R85, R85, R7, R12 ;  /* 0x0000000755557224 */ /* 0x000fe200078e020c */
[----:B------:R-:W-:Y:S01]  /*4f10*/  BSSY B1, `(.L_x_146) ;  /* 0x0000006000017945 */ /* 0x000fe20003800000 */
[----:B-1----:R-:W-:Y:S02]  /*4f20*/  IADD3 R24, P6, R18, R14, RZ ;  /* 0x0000000e12187210 */ /* 0x002fe40007fde0ff */
[----:B------:R-:W-:Y:S01]  /*4f30*/  IADD3.X R17, R17, UR8, RZ, P4, !PT ;  /* 0x0000000811117c10 */ /* 0x000fe2000a7fe4ff */
[----:B------:R1:W-:Y:S05]  /*4f40*/  @P5 STG.E desc[UR14][R10.64], R85 ;  /* 0x000000550a005986 */ /* 0x0003ea000c10190e */
[----:B------:R-:W-:Y:S05]  /*4f50*/  @!P1 BRA `(.L_x_147) ;  /* 0x0000000000049947 */ /* 0x000fea0003800000 */
[----:B------:R3:W5:Y:S02]  /*4f60*/  LDG.E.LTC128B R96, desc[UR14][R16.64] ;  /* 0x0000000e10607981 */ /* 0x000764000c1e1920 */
.L_x_147:
[----:B------:R-:W-:Y:S05]  /*4f70*/  BSYNC B1 ;  /* 0x0000000000017941 */ /* 0x000fea0003800000 */
.L_x_146:
[----:B------:R-:W-:Y:S01]  /*4f80*/  ISETP.GT.AND P2, PT, R8, 0x8, P2 ;  /* 0x000000080800780c */ /* 0x000fe20001744270 */
[----:B-1---5:R-:W-:Y:S01]  /*4f90*/  IMAD R10, R96, R9, RZ ;  /* 0x00000009600a7224 */ /* 0x022fe200078e02ff */
[----:B------:R-:W-:Y:S01]  /*4fa0*/  BSSY B1, `(.L_x_148) ;  /* 0x0000008000017945 */ /* 0x000fe20003800000 */
[----:B------:R-:W-:Y:S02]  /*4fb0*/  IMAD.X R25, R19, 0x1, R13, P6 ;  /* 0x0000000113197824 */ /* 0x000fe400030e060d */
[----:B0-----:R-:W-:-:S05]  /*4fc0*/  IMAD R15, R86, R7, R10 ;  /* 0x00000007560f7224 */ /* 0x001fca00078e020a */
[----:B------:R0:W-:Y:S01]  /*4fd0*/  @P1 STG.E desc[UR14][R24.64], R15 ;  /* 0x0000000f18001986 */ /* 0x0001e2000c10190e */
[----:B------:R-:W-:-:S04]  /*4fe0*/  IADD3 R10, P1, R20, UR7, RZ ;  /* 0x00000007140a7c10 */ /* 0x000fc8000ff3e0ff */
[----:B------:R-:W-:Y:S01]  /*4ff0*/  IADD3.X R11, R21, UR8, RZ, P1, !PT ;  /* 0x00000008150b7c10 */ /* 0x000fe20008ffe4ff */
[----:B------:R-:W-:Y:S08]  /*5000*/  @!P2 BRA `(.L_x_149) ;  /* 0x000000000004a947 */ /* 0x000ff00003800000 */
[----:B------:R1:W5:Y:S02]  /*5010*/  LDG.E.LTC128B R96, desc[UR14][R10.64] ;  /* 0x0000000e0a607981 */ /* 0x000364000c1e1920 */
.L_x_149:
[----:B------:R-:W-:Y:S05]  /*5020*/  BSYNC B1 ;  /* 0x0000000000017941 */ /* 0x000fea0003800000 */
.L_x_148:
[----:B------:R-:W-:Y:S05]  /*5030*/  @!P2 BRA `(.L_x_150) ;  /* 0x000000140094a947 */ /* 0x000fea0003800000 */
[----:B------:R-:W-:Y:S01]  /*5040*/  IADD3 R14, P1, R22, R14, RZ ;  /* 0x0000000e160e7210 */ /* 0x000fe20007f3e0ff */
[----:B-----5:R-:W-:-:S04]  /*5050*/  IMAD R96, R96, R9, RZ ;  /* 0x0000000960607224 */ /* 0x020fc800078e02ff */
[----:B0-----:R-:W-:Y:S02]  /*5060*/  IMAD.X R15, R23, 0x1, R13, P1 ;  /* 0x00000001170f7824 */ /* 0x001fe400008e060d */
[----:B------:R-:W-:-:S05]  /*5070*/  IMAD R87, R87, R7, R96 ;  /* 0x0000000757577224 */ /* 0x000fca00078e0260 */
[----:B------:R0:W-:Y:S01]  /*5080*/  STG.E desc[UR14][R14.64], R87 ;  /* 0x000000570e007986 */ /* 0x0001e2000c10190e */
[----:B------:R-:W-:Y:S05]  /*5090*/  BRA `(.L_x_150) ;  /* 0x00000014007c7947 */ /* 0x000fea0003800000 */
.L_x_27:
[----:B------:R-:W-:Y:S01]  /*50a0*/  ISETP.GT.AND P4, PT, R10, 0x1, PT ;  /* 0x000000010a00780c */ /* 0x000fe20003f84270 */
[----:B------:R-:W-:Y:S01]  /*50b0*/  ULDC.64 UR8, c[0x0][0x6c0] ;  /* 0x0001b00000087ab9 */ /* 0x000fe20000000a00 */
[-C--:B--2---:R-:W-:Y:S01]  /*50c0*/  IMAD R13, R24, R7.reuse, RZ ;  /* 0x00000007180d7224 */ /* 0x084fe200078e02ff */
[----:B------:R-:W-:Y:S01]  /*50d0*/  LEA R16, P6, R88, UR8, 0x2 ;  /* 0x0000000858107c11 */ /* 0x000fe2000f8c10ff */
[-C--:B------:R-:W-:Y:S01]  /*50e0*/  IMAD R25, R25, R7.reuse, RZ ;  /* 0x0000000719197224 */ /* 0x080fe200078e02ff */
[----:B------:R-:W-:Y:S01]  /*50f0*/  ISETP.GT.AND P2, PT, R8, RZ, P4 ;  /* 0x000000ff0800720c */ /* 0x000fe20002744270 */
[----:B------:R-:W-:Y:S01]  /*5100*/  IMAD.SHL.U32 R12, R98, 0x20, RZ ;  /* 0x00000020620c7824 */ /* 0x000fe200078e00ff */
[----:B------:R-:W-:Y:S01]  /*5110*/  LEA.HI.X R17, R88, UR9, R21, 0x2, P6 ;  /* 0x0000000958117c11 */ /* 0x000fe2000b0f1415 */
[-C--:B------:R-:W-:Y:S01]  /*5120*/  IMAD R15, R26, R7.reuse, RZ ;  /* 0x000000071a0f7224 */ /* 0x080fe200078e02ff */
[----:B------:R-:W-:Y:S01]  /*5130*/  LEA R18, P6, R98, R16, 0x2 ;  /* 0x0000001062127211 */ /* 0x000fe200078c10ff */
[----:B------:R-:W-:Y:S01]  /*5140*/  IMAD R27, R27, R7, RZ ;  /* 0x000000071b1b7224 */ /* 0x000fe200078e02ff */
[----:B------:R-:W-:Y:S01]  /*5150*/  ISETP.GT.AND P1, PT, R8, 0x8, P1 ;  /* 0x000000080800780c */ /* 0x000fe20000f24270 */
[----:B------:R-:W-:Y:S01]  /*5160*/  @P5 STG.E desc[UR14][R16.64], R13 ;  /* 0x0000000d10005986 */ /* 0x000fe2000c10190e */
[--C-:B------:R-:W-:Y:S01]  /*5170*/  LEA.HI.X R19, R98, R17, R99.reuse, 0x2, P6 ;  /* 0x0000001162137211 */ /* 0x100fe200030f1463 */
[-C--:B------:R-:W-:Y:S01]  /*5180*/  IMAD R29, R29, R7.reuse, RZ ;  /* 0x000000071d1d7224 */ /* 0x080fe200078e02ff */
[----:B------:R-:W-:Y:S01]  /*5190*/  ISETP.GT.AND P4, PT, R8, 0x8, P4 ;  /* 0x000000080800780c */ /* 0x000fe20002784270 */
[-C--:B------:R-:W-:Y:S01]  /*51a0*/  IMAD R31, R31, R7.reuse, RZ ;  /* 0x000000071f1f7224 */ /* 0x080fe200078e02ff */
[----:B------:R-:W-:Y:S01]  /*51b0*/  SHF.L.U64.HI R11, R98, 0x5, R99 ;  /* 0x00000005620b7819 */ /* 0x000fe20000010263 */
[----:B------:R0:W-:Y:S01]  /*51c0*/  @P2 STG.E desc[UR14][R18.64], R25 ;  /* 0x0000001912002986 */ /* 0x0001e2000c10190e */
[----:B------:R-:W-:Y:S01]  /*51d0*/  ISETP.GT.AND P2, PT, R10, 0x8, PT ;  /* 0x000000080a00780c */ /* 0x000fe20003f44270 */
[-C--:B------:R-:W-:Y:S01]  /*51e0*/  IMAD R33, R33, R7.reuse, RZ ;  /* 0x0000000721217224 */ /* 0x080fe200078e02ff */
[-C--:B------:R-:W-:Y:S01]  /*51f0*/  IADD3 R20, P5, R16, R12.reuse, RZ ;  /* 0x0000000c10147210 */ /* 0x080fe20007fbe0ff */
[-C--:B------:R-:W-:Y:S01]  /*5200*/  IMAD R35, R35, R7.reuse, RZ ;  /* 0x0000000723237224 */ /* 0x080fe200078e02ff */
[----:B------:R-:W-:Y:S01]  /*5210*/  ISETP.GT.AND P6, PT, R8, RZ, P2 ;  /* 0x000000ff0800720c */ /* 0x000fe200017c4270 */
[----:B------:R1:W-:Y:S01]  /*5220*/  @P1 STG.E desc[UR14][R16.64+0x20], R15 ;  /* 0x0000200f10001986 */ /* 0x0003e2000c10190e */
[----:B------:R-:W-:Y:S01]  /*5230*/  ISETP.GT.AND P1, PT, R10, 0x9, PT ;  /* 0x000000090a00780c */ /* 0x000fe20003f24270 */
[--C-:B------:R-:W-:Y:S01]  /*5240*/  IMAD.X R21, R17, 0x1, R11.reuse, P5 ;  /* 0x0000000111157824 */ /* 0x100fe200028e060b */
[----:B------:R-:W-:Y:S01]  /*5250*/  IADD3 R22, P5, R18, R12, RZ ;  /* 0x0000000c12167210 */ /* 0x000fe20007fbe0ff */
[----:B------:R2:W-:Y:S01]  /*5260*/  @P4 STG.E desc[UR14][R18.64+0x20], R27 ;  /* 0x0000201b12004986 */ /* 0x0005e2000c10190e */
[----:B------:R-:W-:Y:S01]  /*5270*/  ISETP.GT.AND P4, PT, R8, RZ, P1 ;  /* 0x000000ff0800720c */ /* 0x000fe20000f84270 */
[-C--:B0-----:R-:W-:Y:S01]  /*5280*/  IMAD R25, R28, R7.reuse, RZ ;  /* 0x000000071c197224 */ /* 0x081fe200078e02ff */
[C---:B------:R-:W-:Y:S01]  /*5290*/  ISETP.GT.AND P2, PT, R8.reuse, 0x8, P2 ;  /* 0x000000080800780c */ /* 0x040fe20001744270 */
[----:B------:R-:W-:Y:S01]  /*52a0*/  IMAD.X R23, R19, 0x1, R11, P5 ;  /* 0x0000000113177824 */ /* 0x000fe200028e060b */
[----:B------:R-:W-:Y:S01]  /*52b0*/  ISETP.GT.AND P1, PT, R8, 0x8, P1 ;  /* 0x000000080800780c */ /* 0x000fe20000f24270 */
[----:B------:R-:W-:-:S02]  /*52c0*/  IMAD R37, R37, R7, RZ ;  /* 0x0000000725257224 */ /* 0x000fc400078e02ff */
[----:B------:R0:W-:Y:S01]  /*52d0*/  @P6 STG.E desc[UR14][R20.64], R25 ;  /* 0x0000001914006986 */ /* 0x0001e2000c10190e */
[----:B------:R-:W-:Y:S01]  /*52e0*/  IADD3 R14, P6, R12, 0x20, RZ ;  /* 0x000000200c0e7810 */ /* 0x000fe20007fde0ff */
[-C--:B-1----:R-:W-:Y:S02]  /*52f0*/  IMAD R15, R30, R7.reuse, RZ ;  /* 0x000000071e0f7224 */ /* 0x082fe400078e02ff */
[-C--:B------:R-:W-:Y:S01]  /*5300*/  IMAD R39, R39, R7.reuse, RZ ;  /* 0x0000000727277224 */ /* 0x080fe200078e02ff */
[----:B------:R-:W-:Y:S01]  /*5310*/  IADD3 R16, P5, R16, R14, RZ ;  /* 0x0000000e10107210 */ /* 0x000fe20007fbe0ff */
[----:B------:R-:W-:Y:S01]  /*5320*/  IMAD.X R13, RZ, RZ, R11, P6 ;  /* 0x000000ffff0d7224 */ /* 0x000fe200030e060b */
[----:B------:R1:W-:Y:S01]  /*5330*/  @P4 STG.E desc[UR14][R22.64], R29 ;  /* 0x0000001d16004986 */ /* 0x0003e2000c10190e */
[----:B------:R-:W-:Y:S01]  /*5340*/  ISETP.GT.AND P4, PT, R10, 0x10, PT ;  /* 0x000000100a00780c */ /* 0x000fe20003f84270 */
[-C--:B------:R-:W-:Y:S01]  /*5350*/  IMAD R41, R41, R7.reuse, RZ ;  /* 0x0000000729297224 */ /* 0x080fe200078e02ff */
[----:B------:R-:W-:Y:S01]  /*5360*/  IADD3 R24, P6, R20, R12, RZ ;  /* 0x0000000c14187210 */ /* 0x000fe20007fde0ff */
[----:B------:R-:W-:Y:S01]  /*5370*/  IMAD.X R17, R17, 0x1, R13, P5 ;  /* 0x0000000111117824 */ /* 0x000fe200028e060d */
[----:B--2---:R-:W-:Y:S01]  /*5380*/  IADD3 R18, P5, R18, R14, RZ ;  /* 0x0000000e12127210 */ /* 0x004fe20007fbe0ff */
[----:B------:R-:W-:-:S02]  /*5390*/  IMAD R43, R43, R7, RZ ;  /* 0x000000072b2b7224 */ /* 0x000fc400078e02ff */
[----:B0-----:R-:W-:Y:S01]  /*53a0*/  IMAD.X R25, R21, 0x1, R11, P6 ;  /* 0x0000000115197824 */ /* 0x001fe200030e060b */
[----:B------:R0:W-:Y:S01]  /*53b0*/  @P2 STG.E desc[UR14][R16.64], R15 ;  /* 0x0000000f10002986 */ /* 0x0001e2000c10190e */
[----:B------:R-:W-:Y:S01]  /*53c0*/  IMAD.X R19, R19, 0x1, R13, P5 ;  /* 0x0000000113137824 */ /* 0x000fe200028e060d */
[----:B------:R-:W-:Y:S01]  /*53d0*/  ISETP.GT.AND P5, PT, R8, RZ, P4 ;  /* 0x000000ff0800720c */ /* 0x000fe200027a4270 */
[-C--:B-1----:R-:W-:Y:S01]  /*53e0*/  IMAD R29, R32, R7.reuse, RZ ;  /* 0x00000007201d7224 */ /* 0x082fe200078e02ff */
[----:B------:R-:W-:Y:S01]  /*53f0*/  ISETP.GT.AND P2, PT, R10, 0x11, PT ;  /* 0x000000110a00780c */ /* 0x000fe20003f44270 */
[-C--:B------:R-:W-:Y:S01]  /*5400*/  IMAD R45, R45, R7.reuse, RZ ;  /* 0x000000072d2d7224 */ /* 0x080fe200078e02ff */
[----:B------:R1:W-:Y:S01]  /*5410*/  @P1 STG.E desc[UR14][R18.64], R31 ;  /* 0x0000001f12001986 */ /* 0x0003e2000c10190e */
[----:B------:R-:W-:Y:S01]  /*5420*/  IADD3 R26, P6, R22, R12, RZ ;  /* 0x0000000c161a7210 */ /* 0x000fe20007fde0ff */
[-C--:B------:R-:W-:Y:S01]  /*5430*/  IMAD R47, R47, R7.reuse, RZ ;  /* 0x000000072f2f7224 */ /* 0x080fe200078e02ff */
[C---:B------:R-:W-:Y:S01]  /*5440*/  ISETP.GT.AND P1, PT, R8.reuse, RZ, P2 ;  /* 0x000000ff0800720c */ /* 0x040fe20001724270 */
[-C--:B------:R-:W-:Y:S01]  /*5450*/  IMAD R49, R49, R7.reuse, RZ ;  /* 0x0000000731317224 */ /* 0x080fe200078e02ff */
[C---:B------:R-:W-:Y:S01]  /*5460*/  ISETP.GT.AND P4, PT, R8.reuse, 0x8, P4 ;  /* 0x000000080800780c */ /* 0x040fe20002784270 */
[----:B------:R-:W-:Y:S01]  /*5470*/  IMAD.X R27, R23, 0x1, R11, P6 ;  /* 0x00000001171b7824 */ /* 0x000fe200030e060b */
[----:B------:R-:W-:Y:S01]  /*5480*/  ISETP.GT.AND P2, PT, R8, 0x8, P2 ;  /* 0x000000080800780c */ /* 0x000fe20001744270 */
[-C--:B0-----:R-:W-:Y:S01]  /*5490*/  IMAD R15, R34, R7.reuse, RZ ;  /* 0x00000007220f7224 */ /* 0x081fe200078e02ff */
[----:B------:R0:W-:Y:S01]  /*54a0*/  @P5 STG.E desc[UR14][R24.64], R29 ;  /* 0x0000001d18005986 */ /* 0x0001e2000c10190e */
[----:B------:R-:W-:Y:S01]  /*54b0*/  IADD3 R16, P5, R20, R14, RZ ;  /* 0x0000000e14107210 */ /* 0x000fe20007fbe0ff */
[-C--:B------:R-:W-:Y:S01]  /*54c0*/  IMAD R51, R51, R7.reuse, RZ ;  /* 0x0000000733337224 */ /* 0x080fe200078e02ff */
[----:B------:R-:W-:Y:S01]  /*54d0*/  IADD3 R20, P6, R24, R12, RZ ;  /* 0x0000000c18147210 */ /* 0x000fe20007fde0ff */
[----:B------:R-:W-:-:S02]  /*54e0*/  IMAD R53, R53, R7, RZ ;  /* 0x0000000735357224 */ /* 0x000fc400078e02ff */
[----:B------:R-:W-:Y:S01]  /*54f0*/  IMAD.X R17, R21, 0x1, R13, P5 ;  /* 0x0000000115117824 */ /* 0x000fe200028e060d */
[----:B-1----:R-:W-:Y:S01]  /*5500*/  IADD3 R18, P5, R22, R14, RZ ;  /* 0x0000000e16127210 */ /* 0x002fe20007fbe0ff */
[----:B------:R-:W-:Y:S01]  /*5510*/  @P1 STG.E desc[UR14][R26.64], R33 ;  /* 0x000000211a001986 */ /* 0x000fe2000c10190e */
[----:B------:R-:W-:Y:S01]  /*5520*/  ISETP.GT.AND P1, PT, R10, 0x18, PT ;  /* 0x000000180a00780c */ /* 0x000fe20003f24270 */
[----:B------:R-:W-:Y:S01]  /*5530*/  IMAD.X R21, R25, 0x1, R11, P6 ;  /* 0x0000000119157824 */ /* 0x000fe200030e060b */
[----:B------:R-:W-:Y:S01]  /*5540*/  IADD3 R22, P6, R26, R12, RZ ;  /* 0x0000000c1a167210 */ /* 0x000fe20007fde0ff */
[----:B------:R-:W-:Y:S01]  /*5550*/  IMAD.X R19, R23, 0x1, R13, P5 ;  /* 0x0000000117137824 */ /* 0x000fe200028e060d */
[----:B------:R-:W-:Y:S01]  /*5560*/  ISETP.GT.AND P5, PT, R8, RZ, P1 ;  /* 0x000000ff0800720c */ /* 0x000fe20000fa4270 */
[----:B------:R1:W-:Y:S01]  /*5570*/  @P4 STG.E desc[UR14][R16.64], R15 ;  /* 0x0000000f10004986 */ /* 0x0003e2000c10190e */
[----:B------:R-:W-:Y:S01]  /*5580*/  ISETP.GT.AND P4, PT, R10, 0x19, PT ;  /* 0x000000190a00780c */ /* 0x000fe20003f84270 */
[-C--:B0-----:R-:W-:Y:S01]  /*5590*/  IMAD R29, R36, R7.reuse, RZ ;  /* 0x00000007241d7224 */ /* 0x081fe200078e02ff */
[C---:B------:R-:W-:Y:S01]  /*55a0*/  ISETP.GT.AND P1, PT, R8.reuse, 0x8, P1 ;  /* 0x000000080800780c */ /* 0x040fe20000f24270 */
[----:B------:R0:W-:Y:S01]  /*55b0*/  @P2 STG.E desc[UR14][R18.64], R35 ;  /* 0x0000002312002986 */ /* 0x0001e2000c10190e */
[C---:B------:R-:W-:Y:S01]  /*55c0*/  ISETP.GT.AND P2, PT, R8.reuse, RZ, P4 ;  /* 0x000000ff0800720c */ /* 0x040fe20002744270 */
[----:B------:R-:W-:Y:S01]  /*55d0*/  IMAD.X R23, R27, 0x1, R11, P6 ;  /* 0x000000011b177824 */ /* 0x000fe200030e060b */
[----:B------:R-:W-:Y:S01]  /*55e0*/  ISETP.GT.AND P4, PT, R8, 0x8, P4 ;  /* 0x000000080800780c */ /* 0x000fe20002784270 */
[----:B------:R-:W-:-:S02]  /*55f0*/  IMAD R55, R55, R7, RZ ;  /* 0x0000000737377224 */ /* 0x000fc400078e02ff */
[-C--:B------:R-:W-:Y:S02]  /*5600*/  IMAD R57, R57, R7.reuse, RZ ;  /* 0x0000000739397224 */ /* 0x080fe400078e02ff */
[----:B------:R2:W-:Y:S01]  /*5610*/  @P5 STG.E desc[UR14][R20.64], R29 ;  /* 0x0000001d14005986 */ /* 0x0005e2000c10190e */
[----:B-1----:R-:W-:Y:S01]  /*5620*/  IADD3 R16, P5, R24, R14, RZ ;  /* 0x0000000e18107210 */ /* 0x002fe20007fbe0ff */
[-C--:B------:R-:W-:Y:S01]  /*5630*/  IMAD R15, R38, R7.reuse, RZ ;  /* 0x00000007260f7224 */ /* 0x080fe200078e02ff */
[----:B------:R-:W-:Y:S01]  /*5640*/  IADD3 R24, P6, R20, R12, RZ ;  /* 0x0000000c14187210 */ /* 0x000fe20007fde0ff */
[-C--:B------:R-:W-:Y:S02]  /*5650*/  IMAD R59, R59, R7.reuse, RZ ;  /* 0x000000073b3b7224 */ /* 0x080fe400078e02ff */
[----:B------:R-:W-:Y:S01]  /*5660*/  IMAD.X R17, R25, 0x1, R13, P5 ;  /* 0x0000000119117824 */ /* 0x000fe200028e060d */
[----:B0-----:R-:W-:Y:S01]  /*5670*/  IADD3 R18, P5, R26, R14, RZ ;  /* 0x0000000e1a127210 */ /* 0x001fe20007fbe0ff */
        /* <DEDUP_REMOVED lines=8> */
[-C--:B--2---:R-:W-:Y:S01]  /*5700*/  IMAD R29, R40, R7.reuse, RZ ;  /* 0x00000007281d7224 */ /* 0x084fe200078e02ff */
        /* <DEDUP_REMOVED lines=8> */
[----:B0-----:R-:W-:Y:S01]  /*5790*/  IADD3 R16, P5, R20, R14, RZ ;  /* 0x0000000e14107210 */ /* 0x001fe20007fbe0ff */
[-C--:B------:R-:W-:Y:S01]  /*57a0*/  IMAD R15, R42, R7.reuse, RZ ;  /* 0x000000072a0f7224 */ /* 0x080fe200078e02ff */
[----:B------:R-:W-:Y:S01]  /*57b0*/  IADD3 R20, P6, R24, R12, RZ ;  /* 0x0000000c18147210 */ /* 0x000fe20007fde0ff */
[-C--:B------:R-:W-:Y:S02]  /*57c0*/  IMAD R65, R65, R7.reuse, RZ ;  /* 0x0000000741417224 */ /* 0x080fe400078e02ff */
        /* <DEDUP_REMOVED lines=89> */
[----:B------:R-:W-:Y:S01]  /*5d60*/  IMAD R15, R58, R7, RZ ;  /* 0x000000073a0f7224 */ /* 0x000fe200078e02ff */
[----:B------:R-:W-:-:S03]  /*5d70*/  IADD3 R20, P6, R24, R12, RZ ;  /* 0x0000000c18147210 */ /* 0x000fc60007fde0ff */
        /* <DEDUP_REMOVED lines=10> */
[----:B--2---:R-:W-:Y:S01]  /*5e20*/  IMAD R29, R60, R7, RZ ;  /* 0x000000073c1d7224 */ /* 0x004fe200078e02ff */
[C---:B------:R-:W-:Y:S01]  /*5e30*/  ISETP.GT.AND P1, PT, R8.reuse, 0x8, P1 ;  /* 0x000000080800780c */ /* 0x040fe20000f24270 */
[----:B------:R1:W-:Y:S01]  /*5e40*/  @P2 STG.E desc[UR14][R18.64], R59 ;  /* 0x0000003b12002986 */ /* 0x0003e2000c10190e */
[C---:B------:R-:W-:Y:S01]  /*5e50*/  ISETP.GT.AND P2, PT, R8.reuse, RZ, P4 ;  /* 0x000000ff0800720c */ /* 0x040fe20002744270 */
[----:B------:R-:W-:Y:S01]  /*5e60*/  IMAD.X R23, R27, 0x1, R11, P6 ;  /* 0x000000011b177824 */ /* 0x000fe200030e060b */
[----:B------:R-:W-:-:S05]  /*5e70*/  ISETP.GT.AND P4, PT, R8, 0x8, P4 ;  /* 0x000000080800780c */ /* 0x000fca0002784270 */
        /* <DEDUP_REMOVED lines=100> */
[----:B------:R-:W-:Y:S01]  /*64c0*/  @P5 STG.E desc[UR14][R24.64], R29 ;  /* 0x0000001d18005986 */ /* 0x000fe2000c10190e */
[-C--:B0-----:R-:W-:Y:S01]  /*64d0*/  IADD3 R16, P5, R20, R14.reuse, RZ ;  /* 0x0000000e14107210 */ /* 0x081fe20007fbe0ff */
[----:B------:R-:W-:Y:S01]  /*64e0*/  IMAD R15, R82, R7, RZ ;  /* 0x00000007520f7224 */ /* 0x000fe200078e02ff */
[----:B-1----:R-:W-:-:S03]  /*64f0*/  IADD3 R18, P6, R22, R14, RZ ;  /* 0x0000000e16127210 */ /* 0x002fc60007fde0ff */
[--C-:B------:R-:W-:Y:S01]  /*6500*/  IMAD.X R17, R21, 0x1, R13.reuse, P5 ;  /* 0x0000000115117824 */ /* 0x100fe200028e060d */
[----:B------:R-:W-:Y:S01]  /*6510*/  @P1 STG.E desc[UR14][R26.64], R81 ;  /* 0x000000511a001986 */ /* 0x000fe2000c10190e */
[----:B------:R-:W-:Y:S01]  /*6520*/  ISETP.GT.AND P1, PT, R10, 0x78, PT ;  /* 0x000000780a00780c */ /* 0x000fe20003f24270 */
[--C-:B------:R-:W-:Y:S01]  /*6530*/  IMAD.X R19, R23, 0x1, R13.reuse, P6 ;  /* 0x0000000117137824 */ /* 0x100fe200030e060d */
[C---:B------:R-:W-:Y:S01]  /*6540*/  IADD3 R22, P6, R24.reuse, R14, RZ ;  /* 0x0000000e18167210 */ /* 0x040fe20007fde0ff */
[----:B------:R0:W-:Y:S01]  /*6550*/  @P4 STG.E desc[UR14][R16.64], R15 ;  /* 0x0000000f10004986 */ /* 0x0001e2000c10190e */
[-C--:B------:R-:W-:Y:S02]  /*6560*/  IADD3 R20, P4, R24, R12.reuse, RZ ;  /* 0x0000000c18147210 */ /* 0x080fe40007f9e0ff */
[----:B------:R-:W-:Y:S01]  /*6570*/  ISETP.GT.AND P5, PT, R10, 0x79, PT ;  /* 0x000000790a00780c */ /* 0x000fe20003fa4270 */
[----:B------:R1:W-:Y:S01]  /*6580*/  @P2 STG.E desc[UR14][R18.64], R83 ;  /* 0x0000005312002986 */ /* 0x0003e2000c10190e */
[C---:B------:R-:W-:Y:S01]  /*6590*/  IMAD.X R23, R25.reuse, 0x1, R13, P6 ;  /* 0x0000000119177824 */ /* 0x040fe200030e060d */
[----:B------:R-:W-:Y:S01]  /*65a0*/  ISETP.GT.AND P2, PT, R8, RZ, P1 ;  /* 0x000000ff0800720c */ /* 0x000fe20000f44270 */
[----:B------:R-:W-:Y:S01]  /*65b0*/  IMAD.X R21, R25, 0x1, R11, P4 ;  /* 0x0000000119157824 */ /* 0x000fe200020e060b */
[----:B------:R-:W-:-:S02]  /*65c0*/  IADD3 R10, P6, R26, R12, RZ ;  /* 0x0000000c1a0a7210 */ /* 0x000fc40007fde0ff */
[C---:B------:R-:W-:Y:S02]  /*65d0*/  ISETP.GT.AND P4, PT, R8.reuse, RZ, P5 ;  /* 0x000000ff0800720c */ /* 0x040fe40002f84270 */
[C---:B------:R-:W-:Y:S01]  /*65e0*/  ISETP.GT.AND P1, PT, R8.reuse, 0x8, P1 ;  /* 0x000000080800780c */ /* 0x040fe20000f24270 */
[----:B------:R-:W-:Y:S01]  /*65f0*/  IMAD.X R11, R27, 0x1, R11, P6 ;  /* 0x000000011b0b7824 */ /* 0x000fe200030e060b */
[----:B------:R-:W-:Y:S01]  /*6600*/  ISETP.GT.AND P5, PT, R8, 0x8, P5 ;  /* 0x000000080800780c */ /* 0x000fe20002fa4270 */
[-C--:B0-----:R-:W-:Y:S01]  /*6610*/  IMAD R17, R84, R7.reuse, RZ ;  /* 0x0000000754117224 */ /* 0x081fe200078e02ff */
[----:B------:R-:W-:Y:S01]  /*6620*/  IADD3 R14, P6, R26, R14, RZ ;  /* 0x0000000e1a0e7210 */ /* 0x000fe20007fde0ff */
[----:B-1----:R-:W-:-:S03]  /*6630*/  IMAD R19, R86, R7, RZ ;  /* 0x0000000756137224 */ /* 0x002fc600078e02ff */
[----:B------:R0:W-:Y:S01]  /*6640*/  @P2 STG.E desc[UR14][R20.64], R17 ;  /* 0x0000001114002986 */ /* 0x0001e2000c10190e */
[----:B------:R-:W-:-:S03]  /*6650*/  IMAD.X R15, R27, 0x1, R13, P6 ;  /* 0x000000011b0f7824 */ /* 0x000fc600030e060d */
[----:B------:R0:W-:Y:S04]  /*6660*/  @P4 STG.E desc[UR14][R10.64], R85 ;  /* 0x000000550a004986 */ /* 0x0001e8000c10190e */
[----:B------:R0:W-:Y:S04]  /*6670*/  @P1 STG.E desc[UR14][R22.64], R19 ;  /* 0x0000001316001986 */ /* 0x0001e8000c10190e */
[----:B------:R0:W-:Y:S02]  /*6680*/  @P5 STG.E desc[UR14][R14.64], R87 ;  /* 0x000000570e005986 */ /* 0x0001e4000c10190e */
.L_x_150:
[----:B------:R-:W-:Y:S05]  /*6690*/  BSYNC B0 ;  /* 0x0000000000007941 */ /* 0x000fea0003800000 */
.L_x_26:
[----:B------:R-:W-:Y:S01]  /*66a0*/  ULDC UR8, c[0x0][0xc] ;  /* 0x0000030000087ab9 */ /* 0x000fe20000000800 */
[----:B------:R-:W-:Y:S01]  /*66b0*/  ULDC UR9, c[0x0][0x10] ;  /* 0x0000040000097ab9 */ /* 0x000fe20000000800 */
[----:B01----:R-:W0:Y:S01]  /*66c0*/  LDC R11, c[0x0][0x14] ;  /* 0x00000500ff0b7b82 */ /* 0x003e220000000800 */
[----:B------:R-:W-:Y:S01]  /*66d0*/  UIMAD.WIDE.U32 UR8, UR8, UR9, URZ ;  /* 0x00000009080872a5 */ /* 0x000fe2000f8e003f */
[----:B------:R-:W-:Y:S01]  /*66e0*/  PRMT R8, RZ, 0x7610, R8 ;  /* 0x00007610ff087816 */ /* 0x000fe20000000008 */
[----:B------:R-:W-:Y:S02]  /*66f0*/  IMAD.MOV.U32 R14, RZ, RZ, -0x1 ;  /* 0xffffffffff0e7424 */ /* 0x000fe400078e00ff */
[----:B---3--:R-:W-:Y:S02]  /*6700*/  IMAD.MOV.U32 R16, RZ, RZ, -0x1 ;  /* 0xffffffffff107424 */ /* 0x008fe400078e00ff */
[----:B0-----:R-:W-:-:S04]  /*6710*/  IMAD.WIDE.U32 R2, R11, UR8, R2 ;  /* 0x000000080b027c25 */ /* 0x001fc8000f8e0002 */
[----:B------:R-:W-:Y:S01]  /*6720*/  IMAD R11, R11, UR9, RZ ;  /* 0x000000090b0b7c24 */ /* 0x000fe2000f8e02ff */
[----:B------:R-:W-:Y:S02]  /*6730*/  ULDC.64 UR8, c[0x0][0x750] ;  /* 0x0001d40000087ab9 */ /* 0x000fe40000000a00 */
[----:B------:R-:W-:Y:S01]  /*6740*/  ISETP.GE.U32.AND P1, PT, R2, UR8, PT ;  /* 0x0000000802007c0c */ /* 0x000fe2000bf26070 */
[----:B------:R-:W-:Y:S02]  /*6750*/  IMAD.IADD R3, R3, 0x1, R11 ;  /* 0x0000000103037824 */ /* 0x000fe400078e020b */
[----:B------:R-:W-:-:S03]  /*6760*/  IMAD.MOV.U32 R11, RZ, RZ, -0x1 ;  /* 0xffffffffff0b7424 */ /* 0x000fc600078e00ff */
[----:B------:R-:W-:-:S13]  /*6770*/  ISETP.GE.U32.AND.EX P1, PT, R3, UR9, PT, P1 ;  /* 0x0000000903007c0c */ /* 0x000fda000bf26110 */
[----:B------:R-:W-:Y:S05]  /*6780*/  @P1 BRA `(.L_x_151) ;  /* 0x0000000400641947 */ /* 0x000fea0003800000 */
[----:B------:R-:W0:Y:S01]  /*6790*/  S2R R18, SR_CTAID.X ;  /* 0x0000000000127919 */ /* 0x000e220000002500 */
[----:B------:R-:W1:Y:S01]  /*67a0*/  LDC.64 R16, c[0x0][0x728] ;  /* 0x0001ca00ff107b82 */ /* 0x000e620000000a00 */
[----:B------:R-:W-:Y:S01]  /*67b0*/  ULDC UR7, c[0x0][0x150] ;  /* 0x0000540000077ab9 */ /* 0x000fe20000000800 */
[----:B------:R-:W-:Y:S01]  /*67c0*/  IMAD.MOV.U32 R14, RZ, RZ, R2 ;  /* 0x000000ffff0e7224 */ /* 0x000fe200078e0002 */
[----:B------:R-:W3:Y:S01]  /*67d0*/  S2R R24, SR_CTAID.Y ;  /* 0x0000000000187919 */ /* 0x000ee20000002600 */
[----:B------:R-:W-:-:S04]  /*67e0*/  IMAD.MOV.U32 R15, RZ, RZ, R3 ;  /* 0x000000ffff0f7224 */ /* 0x000fc800078e0003 */
[----:B------:R-:W2:Y:S08]  /*67f0*/  LDC R23, c[0x0][0x144] ;  /* 0x00005100ff177b82 */ /* 0x000eb00000000800 */
[----:B------:R-:W2:Y:S08]  /*6800*/  LDC R8, c[0x0][0x730] ;  /* 0x0001cc00ff087b82 */ /* 0x000eb00000000800 */
[----:B----4-:R-:W4:Y:S01]  /*6810*/  LDC.64 R20, c[0x0][0x720] ;  /* 0x0001c800ff147b82 */ /* 0x010f220000000a00 */
[----:B-1----:R-:W-:-:S04]  /*6820*/  ISETP.NE.U32.AND P1, PT, R16, RZ, PT ;  /* 0x000000ff1000720c */ /* 0x002fc80003f25070 */
[----:B------:R-:W-:Y:S02]  /*6830*/  ISETP.NE.AND.EX P1, PT, R17, RZ, PT, P1 ;  /* 0x000000ff1100720c */ /* 0x000fe40003f25310 */
[----:B0-----:R-:W-:-:S05]  /*6840*/  I2FP.F32.U32 R10, R18 ;  /* 0x00000012000a7245 */ /* 0x001fca0000201000 */
[----:B------:R-:W-:-:S04]  /*6850*/  FMUL R10, R10, UR7 ;  /* 0x000000070a0a7c20 */ /* 0x000fc80008400000 */
[----:B------:R0:W1:Y:S02]  /*6860*/  F2I.U32.TRUNC.NTZ R22, R10 ;  /* 0x0000000a00167305 */ /* 0x000064000020f000 */
[----:B--23--:R-:W-:Y:S05]  /*6870*/  @!P1 BRA `(.L_x_152) ;  /* 0x0000000000289947 */ /* 0x00cfea0003800000 */
[----:B------:R-:W2:Y:S02]  /*6880*/  LDC R11, c[0x0][0x734] ;  /* 0x0001cd00ff0b7b82 */ /* 0x000ea40000000800 */
[----:B--2---:R-:W-:-:S05]  /*6890*/  IADD3 R15, P1, R2, R11, RZ ;  /* 0x0000000b020f7210 */ /* 0x004fca0007f3e0ff */
[----:B------:R-:W-:-:S04]  /*68a0*/  IMAD.X R19, RZ, RZ, R3, P1 ;  /* 0x000000ffff137224 */ /* 0x000fc800008e0603 */
[----:B0-----:R-:W-:-:S04]  /*68b0*/  IMAD.WIDE.U32 R10, R19, R16, RZ ;  /* 0x00000010130a7225 */ /* 0x001fc800078e00ff */
[----:B------:R-:W-:-:S04]  /*68c0*/  IMAD.WIDE.U32 R12, P1, R15, R17, R10 ;  /* 0x000000110f0c7225 */ /* 0x000fc8000782000a */
[----:B------:R-:W-:-:S04]  /*68d0*/  IMAD.WIDE.U32 R10, R15, R16, RZ ;  /* 0x000000100f0a7225 */ /* 0x000fc800078e00ff */
[----:B------:R-:W-:Y:S01]  /*68e0*/  IMAD.X R15, RZ, RZ, RZ, P1 ;  /* 0x000000ffff0f7224 */ /* 0x000fe200008e06ff */
[----:B------:R-:W-:Y:S01]  /*68f0*/  IADD3 RZ, P1, R11, R12, RZ ;  /* 0x0000000c0bff7210 */ /* 0x000fe20007f3e0ff */
[----:B------:R-:W-:-:S04]  /*6900*/  IMAD.MOV.U32 R14, RZ, RZ, R13 ;  /* 0x000000ffff0e7224 */ /* 0x000fc800078e000d */
[----:B------:R-:W-:-:S08]  /*6910*/  IMAD.WIDE.U32.X R14, R19, R17, R14, P1 ;  /* 0x00000011130e7225 */ /* 0x000fd000008e040e */
.L_x_152:
[----:B------:R-:W2:Y:S01]  /*6920*/  LDC.64 R28, c[0x0][0x740] ;  /* 0x0001d000ff1c7b82 */ /* 0x000ea20000000a00 */
[-CC-:B------:R-:W-:Y:S01]  /*6930*/  SHF.R.U64 R19, R14, R8.reuse, R15.reuse ;  /* 0x000000080e137219 */ /* 0x180fe2000000120f */
[----:B-1----:R-:W-:Y:S01]  /*6940*/  IMAD.MOV R22, RZ, RZ, -R22 ;  /* 0x000000ffff167224 */ /* 0x002fe200078e0a16 */
[----:B------:R-:W-:Y:S01]  /*6950*/  SHF.R.U32.HI R8, RZ, R8, R15 ;  /* 0x00000008ff087219 */ /* 0x000fe2000001160f */
[----:B------:R-:W-:Y:S01]  /*6960*/  ULDC UR7, c[0x0][0x154] ;  /* 0x0000550000077ab9 */ /* 0x000fe20000000800 */
[----:B------:R-:W-:Y:S01]  /*6970*/  IADD3 R13, P1, RZ, -R19, RZ ;  /* 0x80000013ff0d7210 */ /* 0x000fe20007f3e0ff */
[----:B------:R-:W-:Y:S02]  /*6980*/  IMAD R25, R23, R22, R18 ;  /* 0x0000001617197224 */ /* 0x000fe400078e0212 */
[----:B------:R-:W1:Y:S01]  /*6990*/  LDC R12, c[0x0][0x718] ;  /* 0x0001c600ff0c7b82 */ /* 0x000e620000000800 */
[----:B------:R-:W-:Y:S02]  /*69a0*/  IMAD.MOV.U32 R15, RZ, RZ, 0x1 ;  /* 0x00000001ff0f7424 */ /* 0x000fe400078e00ff */
[----:B------:R-:W-:-:S04]  /*69b0*/  IMAD.X R11, RZ, RZ, ~R8, P1 ;  /* 0x000000ffff0b7224 */ /* 0x000fc800008e0e08 */
[-C--:B----4-:R-:W-:Y:S01]  /*69c0*/  IMAD R8, R11, R20.reuse, RZ ;  /* 0x000000140b087224 */ /* 0x090fe200078e02ff */
[----:B------:R-:W3:Y:S01]  /*69d0*/  LDC R14, c[0x0][0x708] ;  /* 0x0001c200ff0e7b82 */ /* 0x000ee20000000800 */
[----:B0-----:R-:W-:-:S04]  /*69e0*/  IMAD.WIDE.U32 R10, R13, R20, R2 ;  /* 0x000000140d0a7225 */ /* 0x001fc800078e0002 */
[----:B------:R-:W-:Y:S01]  /*69f0*/  IMAD R13, R13, R21, R8 ;  /* 0x000000150d0d7224 */ /* 0x000fe200078e0208 */
[----:B------:R-:W-:Y:S02]  /*6a00*/  I2FP.F32.U32 R8, R24 ;  /* 0x0000001800087245 */ /* 0x000fe40000201000 */
[----:B------:R-:W0:Y:S01]  /*6a10*/  LDC R26, c[0x0][0x758] ;  /* 0x0001d600ff1a7b82 */ /* 0x000e220000000800 */
[----:B------:R-:W-:Y:S01]  /*6a20*/  IMAD.IADD R11, R11, 0x1, R13 ;  /* 0x000000010b0b7824 */ /* 0x000fe200078e020d */
[----:B--2---:R-:W-:Y:S01]  /*6a30*/  ISETP.NE.U32.AND P1, PT, R28, RZ, PT ;  /* 0x000000ff1c00720c */ /* 0x004fe20003f25070 */
[----:B------:R-:W-:Y:S01]  /*6a40*/  FMUL R8, R8, UR7 ;  /* 0x0000000708087c20 */ /* 0x000fe20008400000 */
[----:B------:R-:W-:Y:S02]  /*6a50*/  IMAD.MOV.U32 R13, RZ, RZ, -0x1 ;  /* 0xffffffffff0d7424 */ /* 0x000fe400078e00ff */
[----:B------:R-:W-:Y:S01]  /*6a60*/  ISETP.NE.AND.EX P1, PT, R29, RZ, PT, P1 ;  /* 0x000000ff1d00720c */ /* 0x000fe20003f25310 */
[----:B------:R2:W4:Y:S01]  /*6a70*/  F2I.U32.TRUNC.NTZ R20, R8 ;  /* 0x0000000800147305 */ /* 0x000522000020f000 */
[----:B------:R-:W2:Y:S01]  /*6a80*/  LDC R23, c[0x0][0x148] ;  /* 0x00005200ff177b82 */ /* 0x000ea20000000800 */
[----:B-1----:R-:W-:-:S02]  /*6a90*/  SHF.R.U64 R18, R10, R12, R11 ;  /* 0x0000000c0a127219 */ /* 0x002fc4000000120b */
[----:B------:R-:W-:-:S05]  /*6aa0*/  SHF.R.U32.HI R11, RZ, R12, R11 ;  /* 0x0000000cff0b7219 */ /* 0x000fca000001160b */
[----:B------:R-:W1:Y:S01]  /*6ab0*/  LDC R22, c[0x0][0x700] ;  /* 0x0001c000ff167b82 */ /* 0x000e620000000800 */
[-CC-:B---3--:R-:W-:Y:S02]  /*6ac0*/  SHF.R.U64 R16, R18, R14.reuse, R11.reuse ;  /* 0x0000000e12107219 */ /* 0x188fe4000000120b */
[----:B------:R-:W-:-:S05]  /*6ad0*/  SHF.R.U32.HI R11, RZ, R14, R11 ;  /* 0x0000000eff0b7219 */ /* 0x000fca000001160b */
[----:B------:R-:W3:Y:S01]  /*6ae0*/  LDC R30, c[0x0][0x748] ;  /* 0x0001d200ff1e7b82 */ /* 0x000ee20000000800 */
[-CC-:B0-----:R-:W-:Y:S02]  /*6af0*/  SHF.R.U64 R21, R16, R26.reuse, R11.reuse ;  /* 0x0000001a10157219 */ /* 0x181fe4000000120b */
[-C--:B------:R-:W-:Y:S02]  /*6b00*/  SHF.L.U32 R13, R13, R26.reuse, RZ ;  /* 0x0000001a0d0d7219 */ /* 0x080fe400000006ff */
[-C--:B------:R-:W-:Y:S01]  /*6b10*/  SHF.R.U32.HI R11, RZ, R26.reuse, R11 ;  /* 0x0000001aff0b7219 */ /* 0x080fe2000001160b */
[----:B------:R-:W-:Y:S01]  /*6b20*/  IMAD.MOV.U32 R10, RZ, RZ, R21 ;  /* 0x000000ffff0a7224 */ /* 0x000fe200078e0015 */
[----:B------:R-:W-:Y:S01]  /*6b30*/  SHF.L.U32 R26, R15, R26, RZ ;  /* 0x0000001a0f1a7219 */ /* 0x000fe200000006ff */
[----:B------:R-:W0:Y:S01]  /*6b40*/  LDC R31, c[0x0][0x738] ;  /* 0x0001ce00ff1f7b82 */ /* 0x000e220000000800 */
[----:B------:R-:W-:-:S07]  /*6b50*/  LOP3.LUT R27, RZ, R13, RZ, 0x33, !PT ;  /* 0x0000000dff1b7212 */ /* 0x000fce00078e33ff */
[----:B------:R-:W0:Y:S01]  /*6b60*/  LDC R32, c[0x0][0x710] ;  /* 0x0001c400ff207b82 */ /* 0x000e220000000800 */
[----:B----4-:R-:W-:Y:S05]  /*6b70*/  @!P1 BRA `(.L_x_153) ;  /* 0x0000000000289947 */ /* 0x010fea0003800000 */
[----:B--2---:R-:W2:Y:S02]  /*6b80*/  LDC R8, c[0x0][0x74c] ;  /* 0x0001d300ff087b82 */ /* 0x004ea40000000800 */
[----:B--2---:R-:W-:-:S05]  /*6b90*/  IADD3 R15, P1, R21, R8, RZ ;  /* 0x00000008150f7210 */ /* 0x004fca0007f3e0ff */
        /* <DEDUP_REMOVED lines=8> */
.L_x_153:
[----:B--23--:R-:W-:Y:S01]  /*6c20*/  SHF.R.U64 R8, R10, R30, R11 ;  /* 0x0000001e0a087219 */ /* 0x00cfe2000000120b */
[----:B-1----:R-:W-:Y:S01]  /*6c30*/  VIADD R13, R22, 0xffffffff ;  /* 0xffffffff160d7836 */ /* 0x002fe20000000000 */
[----:B------:R-:W-:Y:S01]  /*6c40*/  LOP3.LUT R11, R16, R27, RZ, 0xc0, !PT ;  /* 0x0000001b100b7212 */ /* 0x000fe200078ec0ff */
[----:B------:R-:W-:Y:S02]  /*6c50*/  IMAD.MOV R20, RZ, RZ, -R20 ;  /* 0x000000ffff147224 */ /* 0x000fe400078e0a14 */
[----:B------:R-:W-:Y:S02]  /*6c60*/  IMAD.MOV R10, RZ, RZ, -R8 ;  /* 0x000000ffff0a7224 */ /* 0x000fe400078e0a08 */
[----:B------:R-:W-:Y:S01]  /*6c70*/  IMAD R14, R26, R8, R11 ;  /* 0x000000081a0e7224 */ /* 0x000fe200078e020b */
[----:B------:R-:W-:Y:S01]  /*6c80*/  LOP3.LUT R11, R18, R13, RZ, 0xc0, !PT ;  /* 0x0000000d120b7212 */ /* 0x000fe200078ec0ff */
[----:B------:R-:W-:Y:S02]  /*6c90*/  @P3 IMAD R25, R23, R20, R24 ;  /* 0x0000001417193224 */ /* 0x000fe400078e0218 */
[----:B0-----:R-:W-:-:S02]  /*6ca0*/  IMAD R8, R10, R31, R21 ;  /* 0x0000001f0a087224 */ /* 0x001fc400078e0215 */
[----:B------:R-:W-:Y:S02]  /*6cb0*/  IMAD R14, R14, R32, R25 ;  /* 0x000000200e0e7224 */ /* 0x000fe400078e0219 */
[----:B------:R-:W-:Y:S02]  /*6cc0*/  IMAD R11, R8, R22, R11 ;  /* 0x00000016080b7224 */ /* 0x000fe400078e020b */
[----:B------:R-:W-:-:S03]  /*6cd0*/  IMAD.MOV.U32 R10, RZ, RZ, 0x1 ;  /* 0x00000001ff0a7424 */ /* 0x000fc600078e00ff */
[----:B------:R-:W-:Y:S02]  /*6ce0*/  SEL R16, R11, R14, !P3 ;  /* 0x0000000e0b107207 */ /* 0x000fe40005800000 */
[----:B------:R-:W-:Y:S01]  /*6cf0*/  SEL R14, R14, R11, !P3 ;  /* 0x0000000b0e0e7207 */ /* 0x000fe20005800000 */
[----:B------:R-:W-:Y:S01]  /*6d00*/  IMAD.MOV.U32 R11, RZ, RZ, R19 ;  /* 0x000000ffff0b7224 */ /* 0x000fe200078e0013 */
[----:B------:R-:W-:-:S07]  /*6d10*/  PRMT R8, R10, 0x7610, R8 ;  /* 0x000076100a087816 */ /* 0x000fce0000000008 */
.L_x_151:
[----:B------:R-:W-:-:S13]  /*6d20*/  LOP3.LUT P1, RZ, R8, 0xff, RZ, 0xc0, !PT ;  /* 0x000000ff08ff7812 */ /* 0x000fda000782c0ff */
[----:B------:R-:W-:Y:S05]  /*6d30*/  @P1 BRA `(.L_x_154) ;  /* 0xffffffa4003c1947 */ /* 0x000fea000383ffff */
[----:B------:R-:W-:Y:S05]  /*6d40*/  EXIT ;  /* 0x000000000000794d */ /* 0x000fea0003800000 */
.L_x_8:
[----:B0-----:R-:W-:Y:S01]  /*6d50*/  ULDC.64 UR4, c[0x0][0x750] ;  /* 0x0001d40000047ab9 */ /* 0x001fe20000000a00 */
        /* <DEDUP_REMOVED lines=25> */
.L_x_156:
[----:B------:R-:W0:Y:S01]  /*6ef0*/  LDC.64 R28, c[0x0][0x740] ;  /* 0x0001d000ff1c7b82 */ /* 0x000e220000000a00 */
[-CC-:B------:R-:W-:Y:S01]  /*6f00*/  SHF.R.U64 R20, R18, R6.reuse, R19.reuse ;  /* 0x0000000612147219 */ /* 0x180fe20000001213 */
[----:B------:R-:W-:Y:S01]  /*6f10*/  IMAD.MOV.U32 R27, RZ, RZ, 0x1 ;  /* 0x00000001ff1b7424 */ /* 0x000fe200078e00ff */
[----:B------:R-:W-:Y:S02]  /*6f20*/  SHF.R.U32.HI R5, RZ, R6, R19 ;  /* 0x00000006ff057219 */ /* 0x000fe40000011613 */
[----:B------:R-:W-:-:S03]  /*6f30*/  IADD3 R11, P0, RZ, -R20, RZ ;  /* 0x80000014ff0b7210 */ /* 0x000fc60007f1e0ff */
[----:B------:R-:W1:Y:S02]  /*6f40*/  LDC R16, c[0x0][0x718] ;  /* 0x0001c600ff107b82 */ /* 0x000e640000000800 */
[----:B------:R-:W-:Y:S02]  /*6f50*/  IMAD.X R5, RZ, RZ, ~R5, P0 ;  /* 0x000000ffff057224 */ /* 0x000fe400000e0e05 */
[----:B------:R-:W-:-:S04]  /*6f60*/  IMAD.WIDE.U32 R14, R11, R24, R2 ;  /* 0x000000180b0e7225 */ /* 0x000fc800078e0002 */
[----:B------:R-:W2:Y:S01]  /*6f70*/  LDC R18, c[0x0][0x708] ;  /* 0x0001c200ff127b82 */ /* 0x000ea20000000800 */
[----:B------:R-:W-:-:S04]  /*6f80*/  IMAD R6, R5, R24, RZ ;  /* 0x0000001805067224 */ /* 0x000fc800078e02ff */
[----:B------:R-:W-:Y:S02]  /*6f90*/  IMAD R5, R11, R25, R6 ;  /* 0x000000190b057224 */ /* 0x000fe400078e0206 */
[----:B------:R-:W-:Y:S01]  /*6fa0*/  IMAD.MOV.U32 R11, RZ, RZ, -0x1 ;  /* 0xffffffffff0b7424 */ /* 0x000fe200078e00ff */
[----:B------:R-:W3:Y:S01]  /*6fb0*/  LDC R26, c[0x0][0x758] ;  /* 0x0001d600ff1a7b82 */ /* 0x000ee20000000800 */
[----:B------:R-:W-:Y:S01]  /*6fc0*/  IMAD.IADD R5, R15, 0x1, R5 ;  /* 0x000000010f057824 */ /* 0x000fe200078e0205 */
[----:B0-----:R-:W-:-:S04]  /*6fd0*/  ISETP.NE.U32.AND P0, PT, R28, RZ, PT ;  /* 0x000000ff1c00720c */ /* 0x001fc80003f05070 */
        /* <DEDUP_REMOVED lines=25> */
.L_x_157:
[----:B-1----:R-:W-:Y:S01]  /*7170*/  SHF.R.U64 R6, R14, R6, R15 ;  /* 0x000000060e067219 */ /* 0x002fe2000000120f */
[----:B0-----:R-:W-:Y:S01]  /*7180*/  VIADD R15, R23, 0xffffffff ;  /* 0xffffffff170f7836 */ /* 0x001fe20000000000 */
[----:B------:R-:W-:Y:S01]  /*7190*/  SHF.L.U32 R9, R27, R26, RZ ;  /* 0x0000001a1b097219 */ /* 0x000fe200000006ff */
[----:B------:R-:W-:Y:S01]  /*71a0*/  @P3 IMAD R10, R13, R21, R8 ;  /* 0x000000150d0a3224 */ /* 0x000fe200078e0208 */
[----:B------:R-:W-:Y:S01]  /*71b0*/  LOP3.LUT R5, R22, R31, RZ, 0xc0, !PT ;  /* 0x0000001f16057212 */ /* 0x000fe200078ec0ff */
[----:B------:R-:W-:Y:S01]  /*71c0*/  IMAD.MOV R11, RZ, RZ, -R6 ;  /* 0x000000ffff0b7224 */ /* 0x000fe200078e0a06 */
[----:B------:R-:W-:-:S03]  /*71d0*/  LOP3.LUT R12, R12, R15, RZ, 0xc0, !PT ;  /* 0x0000000f0c0c7212 */ /* 0x000fc600078ec0ff */
[----:B------:R-:W-:Y:S02]  /*71e0*/  IMAD R9, R9, R6, R5 ;  /* 0x0000000609097224 */ /* 0x000fe400078e0205 */
[----:B--2---:R-:W-:Y:S02]  /*71f0*/  IMAD R5, R11, R25, R24 ;  /* 0x000000190b057224 */ /* 0x004fe400078e0218 */
[----:B---3--:R-:W-:Y:S02]  /*7200*/  IMAD R10, R9, R30, R10 ;  /* 0x0000001e090a7224 */ /* 0x008fe400078e020a */
[----:B------:R-:W-:Y:S02]  /*7210*/  IMAD.MOV.U32 R6, RZ, RZ, 0x1 ;  /* 0x00000001ff067424 */ /* 0x000fe400078e00ff */
[----:B------:R-:W-:-:S03]  /*7220*/  IMAD R9, R5, R23, R12 ;  /* 0x0000001705097224 */ /* 0x000fc600078e020c */
[----:B------:R-:W-:Y:S02]  /*7230*/  PRMT R5, R6, 0x7610, R5 ;  /* 0x0000761006057816 */ /* 0x000fe40000000005 */
[----:B------:R-:W-:Y:S02]  /*7240*/  SEL R6, R9, R10, !P3 ;  /* 0x0000000a09067207 */ /* 0x000fe40005800000 */
[----:B------:R-:W-:-:S07]  /*7250*/  SEL R18, R10, R9, !P3 ;  /* 0x000000090a127207 */ /* 0x000fce0005800000 */
.L_x_155:
[----:B------:R-:W-:-:S08]  /*7260*/  NOP ;  /* 0x0000000000007918 */ /* 0x000fd00000000000 */
[----:B------:R-:W0:-:S00]  /*7270*/  USETMAXREG.DEALLOC.CTAPOOL 0x28 ;  /* 0x00000028000079c8 */ /* 0x000e0000080e0500 */
[----:B0-----:R-:W-:-:S13]  /*7280*/  ISETP.NE.AND P0, PT, R7, RZ, PT ;  /* 0x000000ff0700720c */ /* 0x001fda0003f05270 */
[----:B------:R-:W-:Y:S05]  /*7290*/  @P0 EXIT ;  /* 0x000000000000094d */ /* 0x000fea0003800000 */
[----:B------:R-:W-:Y:S01]  /*72a0*/  LOP3.LUT P0, RZ, R5, 0xff, RZ, 0xc0, !PT ;  /* 0x000000ff05ff7812 */ /* 0x000fe2000780c0ff */
[----:B------:R-:W-:Y:S02]  /*72b0*/  IMAD.MOV.U32 R5, RZ, RZ, 0x1 ;  /* 0x00000001ff057424 */ /* 0x000fe400078e00ff */
[----:B------:R-:W-:-:S10]  /*72c0*/  IMAD.MOV.U32 R10, RZ, RZ, RZ ;  /* 0x000000ffff0a7224 */ /* 0x000fd400078e00ff */
[----:B------:R-:W-:Y:S05]  /*72d0*/  @!P0 BRA `(.L_x_158) ;  /* 0x0000000c00848947 */ /* 0x000fea0003800000 */
[----:B------:R-:W0:Y:S01]  /*72e0*/  LDC R5, c[0x0][0x28c] ;  /* 0x0000a300ff057b82 */ /* 0x000e220000000800 */
[----:B------:R-:W1:Y:S01]  /*72f0*/  S2R R16, SR_CgaCtaId ;  /* 0x0000000000107919 */ /* 0x000e620000008800 */
[----:B------:R-:W-:Y:S01]  /*7300*/  ULDC UR5, c[0x0][0x758] ;  /* 0x0001d60000057ab9 */ /* 0x000fe20000000800 */
[----:B------:R-:W-:Y:S01]  /*7310*/  UMOV UR7, 0xffffffff ;  /* 0xffffffff00077882 */ /* 0x000fe20000000000 */
[----:B------:R-:W-:Y:S01]  /*7320*/  ULDC UR6, c[0x0][0xc] ;  /* 0x0000030000067ab9 */ /* 0x000fe20000000800 */
[----:B------:R-:W-:Y:S01]  /*7330*/  USHF.L.U32 UR9, UR7, UR5, URZ ;  /* 0x0000000507097299 */ /* 0x000fe2000800063f */
[----:B------:R-:W-:Y:S01]  /*7340*/  BSSY B0, `(.L_x_158) ;  /* 0x00000da000007945 */ /* 0x000fe20003800000 */
[----:B------:R-:W-:Y:S01]  /*7350*/  UMOV UR8, 0x1 ;  /* 0x0000000100087882 */ /* 0x000fe20000000000 */
[----:B------:R-:W-:Y:S01]  /*7360*/  ULDC UR7, c[0x0][0x10] ;  /* 0x0000040000077ab9 */ /* 0x000fe20000000800 */
[----:B------:R-:W-:Y:S01]  /*7370*/  USHF.L.U32 UR5, UR8, UR5, URZ ;  /* 0x0000000508057299 */ /* 0x000fe2000800063f */
[----:B------:R-:W-:Y:S01]  /*7380*/  IMAD.MOV.U32 R11, RZ, RZ, 0x1 ;  /* 0x00000001ff0b7424 */ /* 0x000fe200078e00ff */
[----:B------:R-:W-:Y:S01]  /*7390*/  UIMAD.WIDE.U32 UR6, UR6, UR7, URZ ;  /* 0x00000007060672a5 */ /* 0x000fe2000f8e003f */
[----:B------:R-:W-:Y:S01]  /*73a0*/  LOP3.LUT R19, R4, 0x2, RZ, 0xfc, !PT ;  /* 0x0000000204137812 */ /* 0x000fe200078efcff */
[----:B------:R-:W-:Y:S01]  /*73b0*/  ULDC UR8, c[0x0][0x14] ;  /* 0x0000050000087ab9 */ /* 0x000fe20000000800 */
[----:B------:R-:W-:Y:S01]  /*73c0*/  IMAD.MOV.U32 R10, RZ, RZ, RZ ;  /* 0x000000ffff0a7224 */ /* 0x000fe200078e00ff */
[----:B------:R-:W-:-:S02]  /*73d0*/  UIMAD.WIDE.U32 UR32, UR6, UR8, URZ ;  /* 0x00000008062072a5 */ /* 0x000fc4000f8e003f */
[----:B------:R-:W-:Y:S01]  /*73e0*/  UIMAD UR7, UR7, UR8, URZ ;  /* 0x00000008070772a4 */ /* 0x000fe2000f8e023f */
[----:B------:R-:W-:Y:S01]  /*73f0*/  ULDC UR4, c[0x0][0x700] ;  /* 0x0001c00000047ab9 */ /* 0x000fe20000000800 */
[----:B------:R-:W-:Y:S02]  /*7400*/  ULOP3.LUT UR6, URZ, UR9, URZ, 0x33, !UPT ;  /* 0x000000093f067292 */ /* 0x000fe4000f8e333f */
[----:B------:R-:W-:Y:S01]  /*7410*/  UIADD3 UR4, UR4, -0x1, URZ ;  /* 0xffffffff04047890 */ /* 0x000fe2000fffe03f */
[----:B0-----:R-:W-:Y:S01]  /*7420*/  VIADD R5, R5, 0x7f ;  /* 0x0000007f05057836 */ /* 0x001fe20000000000 */
[----:B------:R-:W-:Y:S01]  /*7430*/  UIADD3 UR7, UR33, UR7, URZ ;  /* 0x0000000721077290 */ /* 0x000fe2000fffe03f */
[----:B------:R-:W-:-:S03]  /*7440*/  ULDC.64 UR34, c[0x0][0x198] ;  /* 0x0000660000227ab9 */ /* 0x000fc60000000a00 */
[----:B------:R-:W-:-:S04]  /*7450*/  SHF.R.S32.HI R8, RZ, 0x1f, R5 ;  /* 0x0000001fff087819 */ /* 0x000fc80000011405 */
[----:B------:R-:W-:Y:S01]  /*7460*/  LEA.HI R8, R8, R5, RZ, 0x7 ;  /* 0x0000000508087211 */ /* 0x000fe200078f38ff */
[C---:B-1----:R-:W-:Y:S02]  /*7470*/  IMAD.SHL.U32 R12, R16.reuse, 0x40, RZ ;  /* 0x00000040100c7824 */ /* 0x042fe400078e00ff */
[C---:B------:R-:W-:Y:S01]  /*7480*/  IMAD.SHL.U32 R14, R16.reuse, 0x1000, RZ ;  /* 0x00001000100e7824 */ /* 0x040fe200078e00ff */
[----:B------:R-:W-:Y:S01]  /*7490*/  SHF.R.S32.HI R13, RZ, 0x7, R8 ;  /* 0x00000007ff0d7819 */ /* 0x000fe20000011408 */
[----:B------:R-:W-:Y:S01]  /*74a0*/  IMAD.SHL.U32 R15, R16, 0x80, RZ ;  /* 0x00000080100f7824 */ /* 0x000fe200078e00ff */
[----:B------:R-:W-:Y:S01]  /*74b0*/  LOP3.LUT R12, R12, 0x40, RZ, 0xc0, !PT ;  /* 0x000000400c0c7812 */ /* 0x000fe200078ec0ff */
[----:B------:R-:W-:Y:S01]  /*74c0*/  IMAD.SHL.U32 R16, R16, 0x400, RZ ;  /* 0x0000040010107824 */ /* 0x000fe200078e00ff */
[----:B------:R-:W-:Y:S01]  /*74d0*/  LOP3.LUT R14, R14, 0x1000, RZ, 0xc0, !PT ;  /* 0x000010000e0e7812 */ /* 0x000fe200078ec0ff */
[----:B------:R-:W-:Y:S01]  /*74e0*/  IMAD.MOV.U32 R5, RZ, RZ, 0x1 ;  /* 0x00000001ff057424 */ /* 0x000fe200078e00ff */
[----:B------:R-:W-:Y:S01]  /*74f0*/  LOP3.LUT R15, R15, 0x80, RZ, 0xc0, !PT ;  /* 0x000000800f0f7812 */ /* 0x000fe200078ec0ff */
[----:B------:R-:W-:Y:S01]  /*7500*/  VIADD R17, R13, 0x1 ;  /* 0x000000010d117836 */ /* 0x000fe20000000000 */
[----:B------:R-:W-:-:S07]  /*7510*/  LOP3.LUT R16, R16, 0x400, RZ, 0xc0, !PT ;  /* 0x0000040010107812 */ /* 0x000fce00078ec0ff */
.L_x_169:
[----:B------:R-:W-:-:S03]  /*7520*/  UMOV UR8, 0xffffffff ;  /* 0xffffffff00087882 */ /* 0x000fc60000000000 */
[----:B------:R-:W-:Y:S05]  /*7530*/  BRA.DIV UR8, `(.L_x_159) ;  /* 0x0000001208547947 */ /* 0x000fea000b800000 */
[----:B------:R-:W-:-:S13]  /*7540*/  ELECT P0, URZ, PT ;  /* 0x00000000003f782f */ /* 0x000fda0003800000 */
.L_x_184:
[----:B------:R-:W0:Y:S01]  /*7550*/  LDC R7, c[0x0][0x28c] ;  /* 0x0000a300ff077b82 */ /* 0x000e220000000800 */
[----:B------:R-:W-:Y:S01]  /*7560*/  BSSY B1, `(.L_x_160) ;  /* 0x0000046000017945 */ /* 0x000fe20003800000 */
[----:B0-----:R-:W-:-:S13]  /*7570*/  ISETP.LT.OR P0, PT, R7, 0x1, !P0 ;  /* 0x000000010700780c */ /* 0x001fda0004701670 */
[----:B------:R-:W-:Y:S05]  /*7580*/  @P0 BRA `(.L_x_161) ;  /* 0x00000004000c0947 */ /* 0x000fea0003800000 */
[----:B------:R-:W-:Y:S01]  /*7590*/  IMAD.SHL.U32 R6, R6, 0x80, RZ ;  /* 0x0000008006067824 */ /* 0x000fe200078e00ff */
[----:B------:R-:W-:Y:S01]  /*75a0*/  CS2R R26, SRZ ;  /* 0x00000000001a7805 */ /* 0x000fe2000001ff00 */
[C---:B------:R-:W-:Y:S02]  /*75b0*/  IMAD R25, R18.reuse, 0x100, R15 ;  /* 0x0000010012197824 */ /* 0x040fe400078e020f */
[----:B------:R-:W-:Y:S02]  /*75c0*/  IMAD R22, R18, 0x80, R12 ;  /* 0x0000008012167824 */ /* 0x000fe400078e020c */
[----:B------:R-:W-:Y:S02]  /*75d0*/  IMAD.MOV.U32 R7, RZ, RZ, R17 ;  /* 0x000000ffff077224 */ /* 0x000fe400078e0011 */
[----:B------:R-:W-:Y:S02]  /*75e0*/  IMAD.MOV.U32 R8, RZ, RZ, R5 ;  /* 0x000000ffff087224 */ /* 0x000fe400078e0005 */
[----:B------:R-:W-:-:S02]  /*75f0*/  IMAD.MOV.U32 R9, RZ, RZ, R10 ;  /* 0x000000ffff097224 */ /* 0x000fc400078e000a */
[----:B------:R-:W-:-:S07]  /*7600*/  IMAD.MOV.U32 R28, RZ, RZ, RZ ;  /* 0x000000ffff1c7224 */ /* 0x000fce00078e00ff */
.L_x_164:
[----:B------:R-:W0:Y:S01]  /*7610*/  S2R R21, SR_CgaCtaId ;  /* 0x0000000000157919 */ /* 0x000e220000008800 */
[----:B------:R-:W-:Y:S02]  /*7620*/  MOV R18, 0x400 ;  /* 0x0000040000127802 */ /* 0x000fe40000000f00 */
[----:B------:R-:W-:Y:S02]  /*7630*/  LOP3.LUT P1, RZ, R0, 0x7f, RZ, 0xc0, !PT ;  /* 0x0000007f00ff7812 */ /* 0x000fe4000782c0ff */
[----:B0-----:R-:W-:Y:S02]  /*7640*/  LEA R24, R21, R18, 0x18 ;  /* 0x0000001215187211 */ /* 0x001fe400078ec0ff */
[----:B------:R-:W-:-:S09]  /*7650*/  SHF.L.U32 R18, R8, 0x1f, RZ ;  /* 0x0000001f08127819 */ /* 0x000fd200000006ff */
[----:B------:R-:W0:Y:S01]  /*7660*/  @!P1 LDC R21, c[0x0][0x640] ;  /* 0x00019000ff159b82 */ /* 0x000e220000000800 */
[----:B------:R-:W-:-:S04]  /*7670*/  IMAD R23, R9, 0x8, R24 ;  /* 0x0000000809177824 */ /* 0x000fc800078e0218 */
[----:B------:R-:W1:Y:S02]  /*7680*/  SYNCS.PHASECHK.TRANS64.TRYWAIT P0, [R23+URZ+0x40], R18 ;  /* 0x00004012170075a7 */ /* 0x000e64000800017f */
[----:B-1----:R-:W-:Y:S05]  /*7690*/  @!P0 BRA `(.L_x_162) ;  /* 0x00000010001c8947 */ /* 0x002fea0003800000 */
.L_x_185:
[----:B-1----:R-:W-:Y:S01]  /*76a0*/  PRMT R18, R19, 0x9910, RZ ;  /* 0x0000991013127816 */ /* 0x002fe200000000ff */
[----:B0-----:R0:W-:Y:S03]  /*76b0*/  @!P1 SYNCS.ARRIVE.TRANS64 RZ, [R23+URZ], R21 ;  /* 0x0000001517ff99a7 */ /* 0x0011e6000800003f */
[----:B------:R-:W-:-:S13]  /*76c0*/  ISETP.NE.AND P0, PT, R18, 0x2, PT ;  /* 0x000000021200780c */ /* 0x000fda0003f05270 */
[----:B0-----:R-:W-:Y:S05]  /*76d0*/  @P0 BRA `(.L_x_163) ;  /* 0x0000000000040947 */ /* 0x001fea0003800000 */
[----:B------:R-:W-:Y:S01]  /*76e0*/  BPT.TRAP 0x1 ;  /* 0x000000040000795c */ /* 0x000fe20000300000 */
.L_x_163:
[C---:B------:R-:W-:Y:S01]  /*76f0*/  IMAD R18, R9.reuse, 0x2000, R14 ;  /* 0x0000200009127824 */ /* 0x040fe200078e020e */
[----:B------:R-:W-:Y:S01]  /*7700*/  R2UR UR9, R24 ;  /* 0x00000000180972ca */ /* 0x000fe200000e0000 */
[----:B------:R-:W-:Y:S01]  /*7710*/  IMAD R24, R9, 0x4000, R24 ;  /* 0x0000400009187824 */ /* 0x000fe200078e0218 */
[----:B------:R-:W-:Y:S01]  /*7720*/  R2UR UR25, R23 ;  /* 0x00000000171972ca */ /* 0x000fe200000e0000 */
[----:B------:R-:W-:Y:S01]  /*7730*/  VIADD R7, R7, 0xffffffff ;  /* 0xffffffff07077836 */ /* 0x000fe20000000000 */
[----:B------:R-:W-:Y:S01]  /*7740*/  R2UR UR24, R18 ;  /* 0x00000000121872ca */ /* 0x000fe200000e0000 */
[----:B------:R-:W-:Y:S01]  /*7750*/  IMAD R18, R9, 0x800, R16 ;  /* 0x0000080009127824 */ /* 0x000fe200078e0210 */
[----:B------:R-:W-:Y:S01]  /*7760*/  R2UR UR8, R24 ;  /* 0x00000000180872ca */ /* 0x000fe200000e0000 */
[----:B------:R-:W-:Y:S01]  /*7770*/  UIADD3 UR14, UP0, UR34, 0xf0, URZ ;  /* 0x000000f0220e7890 */ /* 0x000fe2000ff1e03f */
[----:B------:R-:W-:Y:S01]  /*7780*/  R2UR UR28, R20 ;  /* 0x00000000141c72ca */ /* 0x000fe200000e0000 */
[----:B------:R-:W-:Y:S01]  /*7790*/  UIADD3 UR22, UP1, UR34, 0x1f0, URZ ;  /* 0x000001f022167890 */ /* 0x000fe2000ff3e03f */
[----:B------:R-:W-:Y:S01]  /*77a0*/  R2UR UR16, R18 ;  /* 0x00000000121072ca */ /* 0x000fe200000e0000 */
[----:B------:R-:W-:Y:S01]  /*77b0*/  UIADD3 UR36, UP2, UR34, 0x2f0, URZ ;  /* 0x000002f022247890 */ /* 0x000fe2000ff5e03f */
[----:B------:R-:W-:Y:S01]  /*77c0*/  R2UR UR26, R27 ;  /* 0x000000001b1a72ca */ /* 0x000fe200000e0000 */
[----:B------:R-:W-:Y:S01]  /*77d0*/  UIADD3.X UR15, URZ, UR35, URZ, UP0, !UPT ;  /* 0x000000233f0f7290 */ /* 0x000fe200087fe43f */
[----:B------:R-:W-:Y:S01]  /*77e0*/  R2UR UR27, R22 ;  /* 0x00000000161b72ca */ /* 0x000fe200000e0000 */
[----:B------:R-:W-:Y:S01]  /*77f0*/  UIADD3.X UR23, URZ, UR35, URZ, UP1, !UPT ;  /* 0x000000233f177290 */ /* 0x000fe20008ffe43f */
[----:B------:R-:W-:Y:S01]  /*7800*/  R2UR UR18, R25 ;  /* 0x00000000191272ca */ /* 0x000fe200000e0000 */
[----:B------:R-:W-:Y:S01]  /*7810*/  UIADD3 UR24, UR9, 0x180, UR24 ;  /* 0x0000018009187890 */ /* 0x000fe2000fffe018 */
[----:B------:R-:W-:Y:S01]  /*7820*/  R2UR UR19, R28 ;  /* 0x000000001c1372ca */ /* 0x000fe200000e0000 */
[----:B------:R-:W-:Y:S01]  /*7830*/  VIADD R9, R9, 0x1 ;  /* 0x0000000109097836 */ /* 0x000fe20000000000 */
[----:B------:R-:W-:Y:S01]  /*7840*/  R2UR UR10, R26 ;  /* 0x000000001a0a72ca */ /* 0x000fe200000e0000 */
[----:B------:R-:W-:Y:S01]  /*7850*/  UIADD3.X UR37, URZ, UR35, URZ, UP2, !UPT ;  /* 0x000000233f257290 */ /* 0x000fe200097fe43f */
[----:B------:R-:W-:Y:S01]  /*7860*/  R2UR UR11, R6 ;  /* 0x00000000060b72ca */ /* 0x000fe200000e0000 */
[----:B------:R-:W-:Y:S01]  /*7870*/  UIADD3 UR16, UR9, 0x30180, UR16 ;  /* 0x0003018009107890 */ /* 0x000fe2000fffe010 */
[----:B------:R-:W-:Y:S01]  /*7880*/  ISETP.GT.AND P1, PT, R7, 0x1, PT ;  /* 0x000000010700780c */ /* 0x000fe20003f24270 */
[----:B------:R-:W-:Y:S01]  /*7890*/  UIADD3 UR8, UR8, 0x10180, URZ ;  /* 0x0001018008087890 */ /* 0x000fe2000fffe03f */
[C---:B------:R-:W-:Y:S01]  /*78a0*/  ISETP.NE.AND P0, PT, R9.reuse, 0x8, PT ;  /* 0x000000080900780c */ /* 0x040fe20003f05270 */
[----:B------:R-:W-:Y:S01]  /*78b0*/  UMOV UR13, 0x30000 ;  /* 0x00030000000d7882 */ /* 0x000fe20000000000 */
[----:B------:R-:W-:Y:S01]  /*78c0*/  UMOV UR30, 0x0 ;  /* 0x00000000001e7882 */ /* 0x000fe20000000000 */
[----:B------:R-:W-:Y:S01]  /*78d0*/  UMOV UR31, 0x10000000 ;  /* 0x10000000001f7882 */ /* 0x000fe20000000000 */
[----:B------:R-:W-:Y:S01]  /*78e0*/  UMOV UR17, UR25 ;  /* 0x0000001900117c82 */ /* 0x000fe20008000000 */
[----:B------:R-:W-:Y:S01]  /*78f0*/  UMOV UR20, UR28 ;  /* 0x0000001c00147c82 */ /* 0x000fe20008000000 */
[----:B------:R0:W-:Y:S01]  /*7900*/  UTMALDG.3D.MULTICAST [UR24], [UR14], UR13, desc[UR30] ;  /* 0x00001e180e0073b4 */ /* 0x0001e2000801180d */
[----:B------:R-:W-:Y:S01]  /*7910*/  UMOV UR9, UR25 ;  /* 0x0000001900097c82 */ /* 0x000fe20008000000 */
[----:B------:R-:W-:Y:S01]  /*7920*/  UMOV UR12, UR28 ;  /* 0x0000001c000c7c82 */ /* 0x000fe20008000000 */
[----:B------:R-:W-:Y:S01]  /*7930*/  SEL R21, RZ, 0x1, P0 ;  /* 0x00000001ff157807 */ /* 0x000fe20000000000 */
[----:B------:R-:W-:Y:S01]  /*7940*/  VIADD R28, R28, 0x1 ;  /* 0x000000011c1c7836 */ /* 0x000fe20000000000 */
[----:B------:R-:W-:Y:S01]  /*7950*/  SEL R9, R9, RZ, P0 ;  /* 0x000000ff09097207 */ /* 0x000fe20000000000 */
[----:B------:R-:W-:Y:S01]  /*7960*/  VIADD R27, R27, 0x40 ;  /* 0x000000401b1b7836 */ /* 0x000fe20000000000 */
[----:B------:R-:W-:Y:S01]  /*7970*/  LOP3.LUT R8, R8, R21, RZ, 0x3c, !PT ;  /* 0x0000001508087212 */ /* 0x000fe200078e3cff */
[----:B------:R0:W-:Y:S01]  /*7980*/  UTMALDG.3D.MULTICAST [UR16], [UR22], UR13, desc[UR30] ;  /* 0x00001e10160073b4 */ /* 0x0001e2000801180d */
[----:B------:R-:W-:Y:S01]  /*7990*/  VIADD R26, R26, 0x80 ;  /* 0x000000801a1a7836 */ /* 0x000fe20000000000 */
[----:B------:R0:W-:Y:S02]  /*79a0*/  UTMALDG.3D [UR8], [UR36], desc[UR30] ;  /* 0x00001e08240075b4 */ /* 0x0001e40008011000 */
[----:B0-----:R-:W-:Y:S05]  /*79b0*/  @P1 BRA `(.L_x_164) ;  /* 0xfffffffc00141947 */ /* 0x001fea000383ffff */
.L_x_161:
[----:B------:R-:W-:Y:S05]  /*79c0*/  BSYNC B1 ;  /* 0x0000000000017941 */ /* 0x000fea0003800000 */
.L_x_160:
[----:B------:R-:W-:Y:S01]  /*79d0*/  LOP3.LUT P1, RZ, R11, 0xff, RZ, 0xc0, !PT ;  /* 0x000000ff0bff7812 */ /* 0x000fe2000782c0ff */
[----:B------:R-:W-:Y:S01]  /*79e0*/  IMAD.IADD R10, R13, 0x1, R10 ;  /* 0x000000010d0a7824 */ /* 0x000fe200078e020a */
[----:B------:R-:W-:Y:S01]  /*79f0*/  IADD3 R2, P2, R2, UR32, RZ ;  /* 0x0000002002027c10 */ /* 0x000fe2000ff5e0ff */
[----:B------:R-:W-:Y:S01]  /*7a00*/  ULDC.64 UR8, c[0x0][0x750] ;  /* 0x0001d40000087ab9 */ /* 0x000fe20000000a00 */
[----:B------:R-:W-:Y:S01]  /*7a10*/  BSSY B1, `(.L_x_165) ;  /* 0x000006a000017945 */ /* 0x000fe20003800000 */
[----:B------:R-:W-:Y:S01]  /*7a20*/  IMAD.MOV.U32 R18, RZ, RZ, -0x1 ;  /* 0xffffffffff127424 */ /* 0x000fe200078e00ff */
[----:B------:R-:W-:Y:S01]  /*7a30*/  SHF.R.U32.HI R6, RZ, 0x3, R10 ;  /* 0x00000003ff067819 */ /* 0x000fe2000001160a */
[----:B------:R-:W-:Y:S01]  /*7a40*/  IMAD.MOV.U32 R20, RZ, RZ, -0x1 ;  /* 0xffffffffff147424 */ /* 0x000fe200078e00ff */
[----:B------:R-:W-:Y:S02]  /*7a50*/  ISETP.GT.U32.AND P0, PT, R10, 0x7, PT ;  /* 0x000000070a00780c */ /* 0x000fe40003f04070 */
[----:B------:R-:W-:-:S02]  /*7a60*/  LOP3.LUT R6, R6, 0x1, RZ, 0xc0, !PT ;  /* 0x0000000106067812 */ /* 0x000fc400078ec0ff */
[----:B------:R-:W-:Y:S01]  /*7a70*/  ISETP.LT.U32.AND P0, PT, R13, 0x8, P0 ;  /* 0x000000080d00780c */ /* 0x000fe20000701070 */
[----:B------:R-:W0:Y:S01]  /*7a80*/  @P1 S2R R8, SR_CgaCtaId ;  /* 0x0000000000081919 */ /* 0x000e220000008800 */
[----:B------:R-:W-:Y:S02]  /*7a90*/  @P1 MOV R7, 0x400 ;  /* 0x0000040000071802 */ /* 0x000fe40000000f00 */
[----:B------:R-:W-:Y:S02]  /*7aa0*/  IADD3.X R3, R3, UR7, RZ, P2, !PT ;  /* 0x0000000703037c10 */ /* 0x000fe400097fe4ff */
[----:B------:R-:W-:Y:S02]  /*7ab0*/  ISETP.GE.U32.AND P2, PT, R2, UR8, PT ;  /* 0x0000000802007c0c */ /* 0x000fe4000bf46070 */
[----:B------:R-:W-:Y:S02]  /*7ac0*/  LOP3.LUT R10, R10, 0x7, RZ, 0xc0, !PT ;  /* 0x000000070a0a7812 */ /* 0x000fe400078ec0ff */
[----:B------:R-:W-:-:S02]  /*7ad0*/  PRMT R11, RZ, 0x7610, R11 ;  /* 0x00007610ff0b7816 */ /* 0x000fc4000000000b */
[----:B0-----:R-:W-:-:S04]  /*7ae0*/  @P1 LEA R7, R8, R7, 0x18 ;  /* 0x0000000708071211 */ /* 0x001fc800078ec0ff */
[----:B------:R0:W-:Y:S01]  /*7af0*/  @P1 SYNCS.ARRIVE.TRANS64.A1T0 RZ, [R7+URZ+0x98], RZ ;  /* 0x000098ff07ff19a7 */ /* 0x0001e2000810003f */
[----:B------:R-:W-:Y:S02]  /*7b00*/  ISETP.NE.U32.AND P1, PT, R6, 0x1, PT ;  /* 0x000000010600780c */ /* 0x000fe40003f25070 */
[----:B------:R-:W-:Y:S02]  /*7b10*/  SEL R6, RZ, 0x1, !P0 ;  /* 0x00000001ff067807 */ /* 0x000fe40004000000 */
[----:B------:R-:W-:Y:S02]  /*7b20*/  ISETP.GE.U32.AND.EX P0, PT, R3, UR9, PT, P2 ;  /* 0x0000000903007c0c */ /* 0x000fe4000bf06120 */
[----:B------:R-:W-:-:S04]  /*7b30*/  ISETP.GT.U32.AND P1, PT, R13, 0x7, !P1 ;  /* 0x000000070d00780c */ /* 0x000fc80004f24070 */
[----:B0-----:R-:W-:-:S04]  /*7b40*/  SEL R7, RZ, 0x1, !P1 ;  /* 0x00000001ff077807 */ /* 0x001fc80004800000 */
[----:B------:R-:W-:Y:S01]  /*7b50*/  LOP3.LUT R5, R7, R5, R6, 0x96, !PT ;  /* 0x0000000507057212 */ /* 0x000fe200078e9606 */
[----:B------:R-:W-:Y:S01]  /*7b60*/  IMAD.MOV.U32 R6, RZ, RZ, -0x1 ;  /* 0xffffffffff067424 */ /* 0x000fe200078e00ff */
[----:B------:R-:W-:Y:S01]  /*7b70*/  PRMT R7, RZ, 0x7610, R7 ;  /* 0x00007610ff077816 */ /* 0x000fe20000000007 */
[----:B------:R-:W-:Y:S06]  /*7b80*/  @P0 BRA `(.L_x_166) ;  /* 0x0000000400480947 */ /* 0x000fec0003800000 */
[----:B------:R-:W0:Y:S01]  /*7b90*/  S2R R18, SR_CTAID.X ;  /* 0x0000000000127919 */ /* 0x000e220000002500 */
[----:B------:R-:W-:Y:S01]  /*7ba0*/  ULDC UR8, c[0x0][0x150] ;  /* 0x0000540000087ab9 */ /* 0x000fe20000000800 */
[----:B------:R-:W1:Y:S01]  /*7bb0*/  LDC R7, c[0x0][0x144] ;  /* 0x00005100ff077b82 */ /* 0x000e620000000800 */
[----:B------:R-:W-:Y:S01]  /*7bc0*/  ULDC UR11, c[0x0][0x730] ;  /* 0x0001cc00000b7ab9 */ /* 0x000fe20000000800 */
[----:B------:R-:W2:Y:S06]  /*7bd0*/  S2R R21, SR_CTAID.Y ;  /* 0x0000000000157919 */ /* 0x000eac0000002600 */
[----:B------:R-:W3:Y:S01]  /*7be0*/  LDC R22, c[0x0][0x148] ;  /* 0x00005200ff167b82 */ /* 0x000ee20000000800 */
[----:B0-----:R-:W-:-:S02]  /*7bf0*/  I2FP.F32.U32 R6, R18 ;  /* 0x0000001200067245 */ /* 0x001fc40000201000 */
[----:B--2---:R-:W-:-:S03]  /*7c00*/  I2FP.F32.U32 R8, R21 ;  /* 0x0000001500087245 */ /* 0x004fc60000201000 */
[----:B------:R-:W-:Y:S01]  /*7c10*/  FMUL R6, R6, UR8 ;  /* 0x0000000806067c20 */ /* 0x000fe20008400000 */
[----:B------:R-:W-:Y:S02]  /*7c20*/  ULDC UR8, c[0x0][0x154] ;  /* 0x0000550000087ab9 */ /* 0x000fe40000000800 */
[----:B------:R-:W-:Y:S01]  /*7c30*/  FMUL R9, R8, UR8 ;  /* 0x0000000808097c20 */ /* 0x000fe20008400000 */
[----:B------:R-:W-:Y:S02]  /*7c40*/  ULDC.64 UR8, c[0x0][0x728] ;  /* 0x0001ca0000087ab9 */ /* 0x000fe40000000a00 */
[----:B------:R-:W0:Y:S01]  /*7c50*/  F2I.U32.TRUNC.NTZ R6, R6 ;  /* 0x0000000600067305 */ /* 0x000e22000020f000 */
[----:B------:R-:W-:-:S04]  /*7c60*/  ISETP.NE.U32.AND P0, PT, RZ, UR8, PT ;  /* 0x00000008ff007c0c */ /* 0x000fc8000bf05070 */
[----:B------:R-:W-:-:S03]  /*7c70*/  ISETP.NE.AND.EX P0, PT, RZ, UR9, PT, P0 ;  /* 0x00000009ff007c0c */ /* 0x000fc6000bf05300 */
[----:B------:R-:W2:Y:S01]  /*7c80*/  F2I.U32.TRUNC.NTZ R9, R9 ;  /* 0x0000000900097305 */ /* 0x000ea2000020f000 */
[----:B0-----:R-:W-:Y:S02]  /*7c90*/  IMAD.MOV R8, RZ, RZ, -R6 ;  /* 0x000000ffff087224 */ /* 0x001fe400078e0a06 */
[----:B------:R-:W-:Y:S02]  /*7ca0*/  IMAD.MOV.U32 R6, RZ, RZ, R2 ;  /* 0x000000ffff067224 */ /* 0x000fe400078e0002 */
[----:B-1----:R-:W-:Y:S02]  /*7cb0*/  IMAD R18, R7, R8, R18 ;  /* 0x0000000807127224 */ /* 0x002fe400078e0212 */
[----:B------:R-:W-:Y:S02]  /*7cc0*/  IMAD.MOV.U32 R7, RZ, RZ, R3 ;  /* 0x000000ffff077224 */ /* 0x000fe400078e0003 */
[----:B--2---:R-:W-:Y:S01]  /*7cd0*/  IMAD.MOV R24, RZ, RZ, -R9 ;  /* 0x000000ffff187224 */ /* 0x004fe200078e0a09 */
[----:B---3--:R-:W-:Y:S06]  /*7ce0*/  @!P0 BRA `(.L_x_167) ;  /* 0x0000000000288947 */ /* 0x008fec0003800000 */
[----:B------:R-:W-:Y:S02]  /*7cf0*/  ULDC UR10, c[0x0][0x734] ;  /* 0x0001cd00000a7ab9 */ /* 0x000fe40000000800 */
[----:B------:R-:W-:-:S05]  /*7d00*/  IADD3 R7, P0, R2, UR10, RZ ;  /* 0x0000000a02077c10 */ /* 0x000fca000ff1e0ff */
[----:B------:R-:W-:-:S04]  /*7d10*/  IMAD.X R23, RZ, RZ, R3, P0 ;  /* 0x000000ffff177224 */ /* 0x000fc800000e0603 */
[----:B------:R-:W-:-:S04]  /*7d20*/  IMAD.WIDE.U32 R8, R23, UR8, RZ ;  /* 0x0000000817087c25 */ /* 0x000fc8000f8e00ff */
[----:B------:R-:W-:-:S04]  /*7d30*/  IMAD.WIDE.U32 R8, P0, R7, UR9, R8 ;  /* 0x0000000907087c25 */ /* 0x000fc8000f800008 */
[----:B------:R-:W-:-:S04]  /*7d40*/  IMAD.WIDE.U32 R6, R7, UR8, RZ ;  /* 0x0000000807067c25 */ /* 0x000fc8000f8e00ff */
[----:B------:R-:W-:Y:S01]  /*7d50*/  IMAD.MOV.U32 R6, RZ, RZ, R9 ;  /* 0x000000ffff067224 */ /* 0x000fe200078e0009 */
[----:B------:R-:W-:Y:S01]  /*7d60*/  IADD3 RZ, P1, R7, R8, RZ ;  /* 0x0000000807ff7210 */ /* 0x000fe20007f3e0ff */
[----:B------:R-:W-:-:S04]  /*7d70*/  IMAD.X R7, RZ, RZ, RZ, P0 ;  /* 0x000000ffff077224 */ /* 0x000fc800000e06ff */
[----:B------:R-:W-:-:S08]  /*7d80*/  IMAD.WIDE.U32.X R6, R23, UR9, R6, P1 ;  /* 0x0000000917067c25 */ /* 0x000fd000088e0406 */
.L_x_167:
[--C-:B------:R-:W-:Y:S01]  /*7d90*/  SHF.R.U64 R20, R6, UR11, R7.reuse ;  /* 0x0000000b06147c19 */ /* 0x100fe20008001207 */
[----:B------:R-:W-:Y:S01]  /*7da0*/  ULDC.64 UR8, c[0x0][0x720] ;  /* 0x0001c80000087ab9 */ /* 0x000fe20000000a00 */
[----:B------:R-:W-:Y:S01]  /*7db0*/  SHF.R.U32.HI R6, RZ, UR11, R7 ;  /* 0x0000000bff067c19 */ /* 0x000fe20008011607 */
[----:B------:R-:W-:Y:S01]  /*7dc0*/  ULDC.64 UR10, c[0x0][0x740] ;  /* 0x0001d000000a7ab9 */ /* 0x000fe20000000a00 */
[----:B------:R-:W-:Y:S01]  /*7dd0*/  IADD3 R7, P0, RZ, -R20, RZ ;  /* 0x80000014ff077210 */ /* 0x000fe20007f1e0ff */
[----:B------:R-:W-:-:S04]  /*7de0*/  @P3 IMAD R18, R22, R24, R21 ;  /* 0x0000001816123224 */ /* 0x000fc800078e0215 */
[----:B------:R-:W-:Y:S01]  /*7df0*/  IMAD.X R6, RZ, RZ, ~R6, P0 ;  /* 0x000000ffff067224 */ /* 0x000fe200000e0e06 */
[----:B------:R-:W-:-:S03]  /*7e00*/  ISETP.NE.U32.AND P0, PT, RZ, UR10, PT ;  /* 0x0000000aff007c0c */ /* 0x000fc6000bf05070 */
[----:B------:R-:W-:Y:S01]  /*7e10*/  IMAD R6, R6, UR8, RZ ;  /* 0x0000000806067c24 */ /* 0x000fe2000f8e02ff */
[----:B------:R-:W-:-:S03]  /*7e20*/  ISETP.NE.AND.EX P0, PT, RZ, UR11, PT, P0 ;  /* 0x0000000bff007c0c */ /* 0x000fc6000bf05300 */
[C---:B------:R-:W-:Y:S02]  /*7e30*/  IMAD R9, R7.reuse, UR9, R6 ;  /* 0x0000000907097c24 */ /* 0x040fe4000f8e0206 */
[----:B------:R-:W-:Y:S01]  /*7e40*/  IMAD.WIDE.U32 R6, R7, UR8, R2 ;  /* 0x0000000807067c25 */ /* 0x000fe2000f8e0002 */
[----:B------:R-:W-:-:S03]  /*7e50*/  ULDC UR8, c[0x0][0x718] ;  /* 0x0001c60000087ab9 */ /* 0x000fc60000000800 */
[----:B------:R-:W-:-:S05]  /*7e60*/  IMAD.IADD R7, R7, 0x1, R9 ;  /* 0x0000000107077824 */ /* 0x000fca00078e0209 */
[--C-:B------:R-:W-:Y:S02]  /*7e70*/  SHF.R.U64 R21, R6, UR8, R7.reuse ;  /* 0x0000000806157c19 */ /* 0x100fe40008001207 */
[----:B------:R-:W-:Y:S01]  /*7e80*/  SHF.R.U32.HI R6, RZ, UR8, R7 ;  /* 0x00000008ff067c19 */ /* 0x000fe20008011607 */
[----:B------:R-:W-:-:S03]  /*7e90*/  ULDC UR8, c[0x0][0x708] ;  /* 0x0001c20000087ab9 */ /* 0x000fc60000000800 */
[--C-:B------:R-:W-:Y:S02]  /*7ea0*/  SHF.R.U64 R24, R21, UR8, R6.reuse ;  /* 0x0000000815187c19 */ /* 0x100fe40008001206 */
[----:B------:R-:W-:Y:S01]  /*7eb0*/  SHF.R.U32.HI R7, RZ, UR8, R6 ;  /* 0x00000008ff077c19 */ /* 0x000fe20008011606 */
[----:B------:R-:W-:-:S03]  /*7ec0*/  ULDC UR8, c[0x0][0x758] ;  /* 0x0001d60000087ab9 */ /* 0x000fc60000000800 */
[--C-:B------:R-:W-:Y:S02]  /*7ed0*/  SHF.R.U64 R22, R24, UR8, R7.reuse ;  /* 0x0000000818167c19 */ /* 0x100fe40008001207 */
[----:B------:R-:W-:-:S03]  /*7ee0*/  SHF.R.U32.HI R23, RZ, UR8, R7 ;  /* 0x00000008ff177c19 */ /* 0x000fc60008011607 */
[----:B------:R-:W-:Y:S02]  /*7ef0*/  IMAD.MOV.U32 R6, RZ, RZ, R22 ;  /* 0x000000ffff067224 */ /* 0x000fe400078e0016 */
[----:B------:R-:W-:Y:S01]  /*7f00*/  IMAD.MOV.U32 R7, RZ, RZ, R23 ;  /* 0x000000ffff077224 */ /* 0x000fe200078e0017 */
[----:B------:R-:W-:Y:S06]  /*7f10*/  @!P0 BRA `(.L_x_168) ;  /* 0x0000000000288947 */ /* 0x000fec0003800000 */
        /* <DEDUP_REMOVED lines=10> */
.L_x_168:
[----:B------:R-:W-:Y:S01]  /*7fc0*/  ULDC UR8, c[0x0][0x748] ;  /* 0x0001d20000087ab9 */ /* 0x000fe20000000800 */
[----:B------:R-:W-:Y:S02]  /*7fd0*/  LOP3.LUT R21, R21, UR4, RZ, 0xc0, !PT ;  /* 0x0000000415157c12 */ /* 0x000fe4000f8ec0ff */
[----:B------:R-:W-:Y:S01]  /*7fe0*/  SHF.R.U64 R7, R6, UR8, R7 ;  /* 0x0000000806077c19 */ /* 0x000fe20008001207 */
[----:B------:R-:W-:Y:S01]  /*7ff0*/  ULDC UR8, c[0x0][0x738] ;  /* 0x0001ce0000087ab9 */ /* 0x000fe20000000800 */
[----:B------:R-:W-:-:S05]  /*8000*/  LOP3.LUT R6, R24, UR6, RZ, 0xc0, !PT ;  /* 0x0000000618067c12 */ /* 0x000fca000f8ec0ff */
[----:B------:R-:W-:Y:S02]  /*8010*/  IMAD R9, R7, UR5, R6 ;  /* 0x0000000507097c24 */ /* 0x000fe4000f8e0206 */
[----:B------:R-:W-:-:S04]  /*8020*/  IMAD.MOV R7, RZ, RZ, -R7 ;  /* 0x000000ffff077224 */ /* 0x000fc800078e0a07 */
[----:B------:R-:W-:Y:S01]  /*8030*/  IMAD R22, R7, UR8, R22 ;  /* 0x0000000807167c24 */ /* 0x000fe2000f8e0216 */
[----:B------:R-:W-:Y:S01]  /*8040*/  ULDC UR8, c[0x0][0x710] ;  /* 0x0001c40000087ab9 */ /* 0x000fe20000000800 */
[----:B------:R-:W-:Y:S02]  /*8050*/  IMAD.MOV.U32 R7, RZ, RZ, 0x1 ;  /* 0x00000001ff077424 */ /* 0x000fe400078e00ff */
[----:B------:R-:W-:Y:S01]  /*8060*/  IMAD R18, R9, UR8, R18 ;  /* 0x0000000809127c24 */ /* 0x000fe2000f8e0212 */
[----:B------:R-:W-:Y:S02]  /*8070*/  ULDC UR8, c[0x0][0x700] ;  /* 0x0001c00000087ab9 */ /* 0x000fe40000000800 */
[----:B------:R-:W-:-:S05]  /*8080*/  IMAD R9, R22, UR8, R21 ;  /* 0x0000000816097c24 */ /* 0x000fca000f8e0215 */
[----:B------:R-:W-:Y:S02]  /*8090*/  SEL R6, R9, R18, !P3 ;  /* 0x0000001209067207 */ /* 0x000fe40005800000 */
[----:B------:R-:W-:-:S07]  /*80a0*/  SEL R18, R18, R9, !P3 ;  /* 0x0000000912127207 */ /* 0x000fce0005800000 */
.L_x_166:
[----:B------:R-:W-:Y:S05]  /*80b0*/  BSYNC B1 ;  /* 0x0000000000017941 */ /* 0x000fea0003800000 */
.L_x_165:
[----:B------:R-:W-:-:S13]  /*80c0*/  LOP3.LUT P0, RZ, R7, 0xff, RZ, 0xc0, !PT ;  /* 0x000000ff07ff7812 */ /* 0x000fda000780c0ff */
[----:B------:R-:W-:Y:S05]  /*80d0*/  @P0 BRA `(.L_x_169) ;  /* 0xfffffff400100947 */ /* 0x000fea000383ffff */
[----:B------:R-:W-:Y:S05]  /*80e0*/  BSYNC B0 ;  /* 0x0000000000007941 */ /* 0x000fea0003800000 */
.L_x_158:
[----:B------:R-:W-:-:S03]  /*80f0*/  UMOV UR8, 0xffffffff ;  /* 0xffffffff00087882 */ /* 0x000fc60000000000 */
[----:B------:R-:W-:Y:S05]  /*8100*/  BRA.DIV UR8, `(.L_x_170) ;  /* 0x0000000608947947 */ /* 0x000fea000b800000 */
[----:B------:R-:W-:-:S13]  /*8110*/  ELECT P0, URZ, PT ;  /* 0x00000000003f782f */ /* 0x000fda0003800000 */
.L_x_188:
[----:B------:R-:W-:Y:S04]  /*8120*/  BSSY B0, `(.L_x_171) ;  /* 0x000004f000007945 */ /* 0x000fe80003800000 */
[----:B------:R-:W-:Y:S05]  /*8130*/  @!P0 BRA `(.L_x_172) ;  /* 0x0000000400348947 */ /* 0x000fea0003800000 */
[----:B------:R-:W-:-:S04]  /*8140*/  LOP3.LUT R4, R4, 0x2, RZ, 0xfc, !PT ;  /* 0x0000000204047812 */ /* 0x000fc800078efcff */
[----:B------:R-:W-:-:S13]  /*8150*/  ISETP.NE.AND P0, PT, R4, 0x3, PT ;  /* 0x000000030400780c */ /* 0x000fda0003f05270 */
[----:B------:R-:W-:Y:S05]  /*8160*/  @!P0 BRA `(.L_x_173) ;  /* 0x0000000000048947 */ /* 0x000fea0003800000 */
[----:B------:R-:W-:Y:S01]  /*8170*/  BPT.TRAP 0x1 ;  /* 0x000000040000795c */ /* 0x000fe20000300000 */
.L_x_173:
[----:B------:R-:W0:Y:S01]  /*8180*/  S2R R3, SR_CgaCtaId ;  /* 0x0000000000037919 */ /* 0x000e220000008800 */
[----:B------:R-:W-:Y:S02]  /*8190*/  MOV R0, 0x400 ;  /* 0x0000040000007802 */ /* 0x000fe40000000f00 */
[----:B------:R-:W-:Y:S02]  /*81a0*/  SHF.L.U32 R2, R5, 0x1f, RZ ;  /* 0x0000001f05027819 */ /* 0x000fe400000006ff */
[----:B0-----:R-:W-:-:S05]  /*81b0*/  LEA R3, R3, R0, 0x18 ;  /* 0x0000000003037211 */ /* 0x001fca00078ec0ff */
[----:B------:R-:W-:-:S04]  /*81c0*/  VIADD R3, R3, 0x40 ;  /* 0x0000004003037836 */ /* 0x000fc80000000000 */
[C---:B------:R-:W-:Y:S02]  /*81d0*/  IMAD R7, R10.reuse, 0x8, R3 ;  /* 0x000000080a077824 */ /* 0x040fe400078e0203 */
[----:B------:R-:W-:Y:S02]  /*81e0*/  VIADD R10, R10, 0x1 ;  /* 0x000000010a0a7836 */ /* 0x000fe40000000000 */
[----:B------:R-:W0:Y:S03]  /*81f0*/  SYNCS.PHASECHK.TRANS64.TRYWAIT P0, [R7+URZ], R2 ;  /* 0x00000002070075a7 */ /* 0x000e26000800017f */
[----:B------:R-:W-:-:S04]  /*8200*/  ISETP.NE.AND P1, PT, R10, 0x8, PT ;  /* 0x000000080a00780c */ /* 0x000fc80003f25270 */
[----:B------:R-:W-:Y:S02]  /*8210*/  SEL R0, RZ, 0x1, P1 ;  /* 0x00000001ff007807 */ /* 0x000fe40000800000 */
[----:B------:R-:W-:Y:S02]  /*8220*/  SEL R10, R10, RZ, P1 ;  /* 0x000000ff0a0a7207 */ /* 0x000fe40000800000 */
[----:B------:R-:W-:-:S03]  /*8230*/  LOP3.LUT R5, R5, R0, RZ, 0x3c, !PT ;  /* 0x0000000005057212 */ /* 0x000fc600078e3cff */
[----:B------:R-:W-:Y:S01]  /*8240*/  IMAD R9, R10, 0x8, R3 ;  /* 0x000000080a097824 */ /* 0x000fe200078e0203 */
[----:B------:R-:W-:Y:S01]  /*8250*/  SHF.L.U32 R4, R5, 0x1f, RZ ;  /* 0x0000001f05047819 */ /* 0x000fe200000006ff */
[----:B0-----:R-:W-:Y:S06]  /*8260*/  @!P0 BRA `(.L_x_174) ;  /* 0x00000004005c8947 */ /* 0x001fec0003800000 */
.L_x_189:
[----:B------:R-:W1:Y:S01]  /*8270*/  SYNCS.PHASECHK.TRANS64.TRYWAIT P0, [R9+URZ], R4 ;  /* 0x00000004090075a7 */ /* 0x000e62000800017f */
[----:B------:R-:W-:-:S05]  /*8280*/  VIADD R0, R10, 0x1 ;  /* 0x000000010a007836 */ /* 0x000fca0000000000 */
[----:B------:R-:W-:-:S04]  /*8290*/  ISETP.NE.AND P1, PT, R0, 0x8, PT ;  /* 0x000000080000780c */ /* 0x000fc80003f25270 */
[----:B0-----:R-:W-:Y:S02]  /*82a0*/  SEL R2, RZ, 0x1, P1 ;  /* 0x00000001ff027807 */ /* 0x001fe40000800000 */
[----:B------:R-:W-:Y:S02]  /*82b0*/  SEL R0, R0, RZ, P1 ;  /* 0x000000ff00007207 */ /* 0x000fe40000800000 */
[----:B------:R-:W-:-:S03]  /*82c0*/  LOP3.LUT R7, R5, R2, RZ, 0x3c, !PT ;  /* 0x0000000205077212 */ /* 0x000fc600078e3cff */
[----:B------:R-:W-:Y:S01]  /*82d0*/  IMAD R6, R0, 0x8, R3 ;  /* 0x0000000800067824 */ /* 0x000fe200078e0203 */
[----:B------:R-:W-:Y:S01]  /*82e0*/  SHF.L.U32 R5, R7, 0x1f, RZ ;  /* 0x0000001f07057819 */ /* 0x000fe200000006ff */
[----:B-1----:R-:W-:Y:S06]  /*82f0*/  @!P0 BRA `(.L_x_175) ;  /* 0x00000004004c8947 */ /* 0x002fec0003800000 */
.L_x_190:
[----:B------:R-:W1:Y:S01]  /*8300*/  SYNCS.PHASECHK.TRANS64.TRYWAIT P0, [R6+URZ], R5 ;  /* 0x00000005060075a7 */ /* 0x000e62000800017f */
[----:B------:R-:W-:-:S05]  /*8310*/  VIADD R0, R0, 0x1 ;  /* 0x0000000100007836 */ /* 0x000fca0000000000 */
[----:B------:R-:W-:-:S04]  /*8320*/  ISETP.NE.AND P1, PT, R0, 0x8, PT ;  /* 0x000000080000780c */ /* 0x000fc80003f25270 */
[----:B------:R-:W-:Y:S02]  /*8330*/  SEL R2, RZ, 0x1, P1 ;  /* 0x00000001ff027807 */ /* 0x000fe40000800000 */
[----:B------:R-:W-:Y:S02]  /*8340*/  SEL R0, R0, RZ, P1 ;  /* 0x000000ff00007207 */ /* 0x000fe40000800000 */
[----:B------:R-:W-:-:S03]  /*8350*/  LOP3.LUT R7, R7, R2, RZ, 0x3c, !PT ;  /* 0x0000000207077212 */ /* 0x000fc600078e3cff */
[----:B0-----:R-:W-:Y:S01]  /*8360*/  IMAD R9, R0, 0x8, R3 ;  /* 0x0000000800097824 */ /* 0x001fe200078e0203 */
[----:B------:R-:W-:Y:S01]  /*8370*/  SHF.L.U32 R4, R7, 0x1f, RZ ;  /* 0x0000001f07047819 */ /* 0x000fe200000006ff */
[----:B-1----:R-:W-:Y:S06]  /*8380*/  @!P0 BRA `(.L_x_176) ;  /* 0x00000004003c8947 */ /* 0x002fec0003800000 */
.L_x_191:
        /* <DEDUP_REMOVED lines=9> */
.L_x_192:
        /* <DEDUP_REMOVED lines=9> */
.L_x_193:
        /* <DEDUP_REMOVED lines=9> */
.L_x_194:
[----:B------:R-:W1:Y:S01]  /*8540*/  SYNCS.PHASECHK.TRANS64.TRYWAIT P0, [R6+URZ], R5 ;  /* 0x00000005060075a7 */ /* 0x000e62000800017f */
[----:B------:R-:W-:-:S05]  /*8550*/  VIADD R0, R0, 0x1 ;  /* 0x0000000100007836 */ /* 0x000fca0000000000 */
[----:B------:R-:W-:-:S04]  /*8560*/  ISETP.NE.AND P1, PT, R0, 0x8, PT ;  /* 0x000000080000780c */ /* 0x000fc80003f25270 */
[----:B------:R-:W-:Y:S02]  /*8570*/  SEL R2, RZ, 0x1, P1 ;  /* 0x00000001ff027807 */ /* 0x000fe40000800000 */
[----:B------:R-:W-:Y:S02]  /*8580*/  SEL R0, R0, RZ, P1 ;  /* 0x000000ff00007207 */ /* 0x000fe40000800000 */
[----:B------:R-:W-:Y:S01]  /*8590*/  LOP3.LUT R2, R7, R2, RZ, 0x3c, !PT ;  /* 0x0000000207027212 */ /* 0x000fe200078e3cff */
[----:B-1----:R-:W-:Y:S06]  /*85a0*/  @!P0 BRA `(.L_x_180) ;  /* 0x0000000400048947 */ /* 0x002fec0003800000 */
.L_x_195:
[----:B------:R-:W-:Y:S01]  /*85b0*/  IMAD R3, R0, 0x8, R3 ;  /* 0x0000000800037824 */ /* 0x000fe200078e0203 */
[----:B------:R-:W-:-:S07]  /*85c0*/  SHF.L.U32 R0, R2, 0x1f, RZ ;  /* 0x0000001f02007819 */ /* 0x000fce00000006ff */
.L_x_181:
[----:B--2---:R2:W3:Y:S02]  /*85d0*/  SYNCS.PHASECHK.TRANS64.TRYWAIT P0, [R3+URZ], R0 ;  /* 0x00000000030075a7 */ /* 0x0044e4000800017f */
[----:B---3--:R-:W-:Y:S05]  /*85e0*/  @!P0 NANOSLEEP.SYNCS 0x989680 ;  /* 0x009896800000895d */ /* 0x008fea0003900000 */
[----:B------:R-:W3:Y:S02]  /*85f0*/  @!P0 SYNCS.PHASECHK.TRANS64 P0, [R3+URZ], R0 ;  /* 0x00000000030085a7 */ /* 0x000ee4000800007f */
[----:B---3--:R-:W-:Y:S05]  /*8600*/  @!P0 BRA `(.L_x_181) ;  /* 0xfffffffc00f08947 */ /* 0x008fea000383ffff */
.L_x_172:
[----:B------:R-:W-:Y:S05]  /*8610*/  BSYNC B0 ;  /* 0x0000000000007941 */ /* 0x000fea0003800000 */
.L_x_171:
[----:B------:R-:W-:Y:S05]  /*8620*/  EXIT ;  /* 0x000000000000794d */ /* 0x000fea0003800000 */
.L_x_22:
[----:B-1----:R-:W-:-:S04]  /*8630*/  IMAD.U32 R18, RZ, RZ, UR8 ;  /* 0x00000008ff127e24 */ /* 0x002fc8000f8e00ff */
[----:B------:R1:W4:Y:S03]  /*8640*/  SYNCS.PHASECHK.TRANS64.TRYWAIT P1, [R18+URZ], R17 ;  /* 0x00000011120075a7 */ /* 0x000326000802017f */
[----:B----4-:R-:W-:Y:S05]  /*8650*/  @!P1 NANOSLEEP.SYNCS 0x989680 ;  /* 0x009896800000995d */ /* 0x010fea0003900000 */
[----:B------:R-:W4:Y:S02]  /*8660*/  @!P1 SYNCS.PHASECHK.TRANS64 P1, [R18+URZ], R17 ;  /* 0x00000011120095a7 */ /* 0x000f24000802007f */
[----:B----4-:R-:W-:Y:S05]  /*8670*/  @!P1 BRA `(.L_x_22) ;  /* 0xfffffffc00ec9947 */ /* 0x010fea000383ffff */
[----:B------:R-:W-:Y:S05]  /*8680*/  BRA `(.L_x_21) ;  /* 0xffffff9000247947 */ /* 0x000fea000383ffff */
.L_x_159:
[----:B------:R-:W-:Y:S01]  /*8690*/  BSSY B1, `(.L_x_182) ;  /* 0x0000006000017945 */ /* 0x000fe20003800000 */
[----:B------:R-:W-:-:S07]  /*86a0*/  IMAD.MOV.U32 R7, RZ, RZ, -0x1 ;  /* 0xffffffffff077424 */ /* 0x000fce00078e00ff */
[----:B------:R-:W-:Y:S05]  /*86b0*/  WARPSYNC.COLLECTIVE R7, `(.L_x_183) ;  /* 0x00000000070c7348 */ /* 0x000fea0003c00000 */
[----:B------:R-:W-:Y:S02]  /*86c0*/  ELECT P0, UR62, PT ;  /* 0x00000000003e782f */ /* 0x000fe40003800000 */
[----:B------:R-:W-:Y:S01]  /*86d0*/  MOV R7, UR62 ;  /* 0x0000003e00077c02 */ /* 0x000fe20008000f00 */
[----:B------:R-:W-:Y:S10]  /*86e0*/  ENDCOLLECTIVE ;  /* 0x000000000000791b */ /* 0x000ff40003800000 */
.L_x_183:
[----:B------:R-:W-:Y:S05]  /*86f0*/  BSYNC B1 ;  /* 0x0000000000017941 */ /* 0x000fea0003800000 */
.L_x_182:
[----:B------:R-:W-:Y:S05]  /*8700*/  BRA `(.L_x_184) ;  /* 0xffffffec00907947 */ /* 0x000fea000383ffff */
.L_x_162:
[----:B-1----:R1:W2:Y:S02]  /*8710*/  SYNCS.PHASECHK.TRANS64.TRYWAIT P0, [R23+URZ+0x40], R18 ;  /* 0x00004012170075a7 */ /* 0x0022a4000800017f */
[----:B--2---:R-:W-:Y:S05]  /*8720*/  @!P0 NANOSLEEP.SYNCS 0x989680 ;  /* 0x009896800000895d */ /* 0x004fea0003900000 */
[----:B------:R-:W2:Y:S02]  /*8730*/  @!P0 SYNCS.PHASECHK.TRANS64 P0, [R23+URZ+0x40], R18 ;  /* 0x00004012170085a7 */ /* 0x000ea4000800007f */
[----:B--2---:R-:W-:Y:S05]  /*8740*/  @!P0 BRA `(.L_x_162) ;  /* 0xfffffffc00f08947 */ /* 0x004fea000383ffff */
[----:B------:R-:W-:Y:S05]  /*8750*/  BRA `(.L_x_185) ;  /* 0xffffffec00d07947 */ /* 0x000fea000383ffff */
.L_x_170:
[----:B------:R-:W-:Y:S01]  /*8760*/  BSSY B0, `(.L_x_186) ;  /* 0x0000006000007945 */ /* 0x000fe20003800000 */
[----:B------:R-:W-:-:S07]  /*8770*/  IMAD.MOV.U32 R7, RZ, RZ, -0x1 ;  /* 0xffffffffff077424 */ /* 0x000fce00078e00ff */
[----:B------:R-:W-:Y:S05]  /*8780*/  WARPSYNC.COLLECTIVE R7, `(.L_x_187) ;  /* 0x00000000070c7348 */ /* 0x000fea0003c00000 */
[----:B------:R-:W-:Y:S02]  /*8790*/  ELECT P0, UR62, PT ;  /* 0x00000000003e782f */ /* 0x000fe40003800000 */
[----:B------:R-:W-:Y:S01]  /*87a0*/  MOV R7, UR62 ;  /* 0x0000003e00077c02 */ /* 0x000fe20008000f00 */
[----:B------:R-:W-:Y:S10]  /*87b0*/  ENDCOLLECTIVE ;  /* 0x000000000000791b */ /* 0x000ff40003800000 */
.L_x_187:
[----:B------:R-:W-:Y:S05]  /*87c0*/  BSYNC B0 ;  /* 0x0000000000007941 */ /* 0x000fea0003800000 */
.L_x_186:
[----:B------:R-:W-:Y:S05]  /*87d0*/  BRA `(.L_x_188) ;  /* 0xfffffff800507947 */ /* 0x000fea000383ffff */
.L_x_174:
[----:B0-----:R0:W1:Y:S02]  /*87e0*/  SYNCS.PHASECHK.TRANS64.TRYWAIT P0, [R7+URZ], R2 ;  /* 0x00000002070075a7 */ /* 0x001064000800017f */
[----:B-1----:R-:W-:Y:S05]  /*87f0*/  @!P0 NANOSLEEP.SYNCS 0x989680 ;  /* 0x009896800000895d */ /* 0x002fea0003900000 */
[----:B------:R-:W1:Y:S02]  /*8800*/  @!P0 SYNCS.PHASECHK.TRANS64 P0, [R7+URZ], R2 ;  /* 0x00000002070085a7 */ /* 0x000e64000800007f */
[----:B-1----:R-:W-:Y:S05]  /*8810*/  @!P0 BRA `(.L_x_174) ;  /* 0xfffffffc00f08947 */ /* 0x002fea000383ffff */
[----:B------:R-:W-:Y:S05]  /*8820*/  BRA `(.L_x_189) ;  /* 0xfffffff800907947 */ /* 0x000fea000383ffff */
.L_x_175:
[----:B0-----:R0:W1:Y:S02]  /*8830*/  SYNCS.PHASECHK.TRANS64.TRYWAIT P0, [R9+URZ], R4 ;  /* 0x00000004090075a7 */ /* 0x001064000800017f */
[----:B-1----:R-:W-:Y:S05]  /*8840*/  @!P0 NANOSLEEP.SYNCS 0x989680 ;  /* 0x009896800000895d */ /* 0x002fea0003900000 */
[----:B------:R-:W1:Y:S02]  /*8850*/  @!P0 SYNCS.PHASECHK.TRANS64 P0, [R9+URZ], R4 ;  /* 0x00000004090085a7 */ /* 0x000e64000800007f */
[----:B-1----:R-:W-:Y:S05]  /*8860*/  @!P0 BRA `(.L_x_175) ;  /* 0xfffffffc00f08947 */ /* 0x002fea000383ffff */
[----:B------:R-:W-:Y:S05]  /*8870*/  BRA `(.L_x_190) ;  /* 0xfffffff800a07947 */ /* 0x000fea000383ffff */
.L_x_176:
[----:B0-----:R0:W1:Y:S02]  /*8880*/  SYNCS.PHASECHK.TRANS64.TRYWAIT P0, [R6+URZ], R5 ;  /* 0x00000005060075a7 */ /* 0x001064000800017f */
[----:B-1----:R-:W-:Y:S05]  /*8890*/  @!P0 NANOSLEEP.SYNCS 0x989680 ;  /* 0x009896800000895d */ /* 0x002fea0003900000 */
[----:B------:R-:W1:Y:S02]  /*88a0*/  @!P0 SYNCS.PHASECHK.TRANS64 P0, [R6+URZ], R5 ;  /* 0x00000005060085a7 */ /* 0x000e64000800007f */
[----:B-1----:R-:W-:Y:S05]  /*88b0*/  @!P0 BRA `(.L_x_176) ;  /* 0xfffffffc00f08947 */ /* 0x002fea000383ffff */
[----:B------:R-:W-:Y:S05]  /*88c0*/  BRA `(.L_x_191) ;  /* 0xfffffff800b07947 */ /* 0x000fea000383ffff */
.L_x_177:
[----:B0-----:R0:W1:Y:S02]  /*88d0*/  SYNCS.PHASECHK.TRANS64.TRYWAIT P0, [R9+URZ], R4 ;  /* 0x00000004090075a7 */ /* 0x001064000800017f */
[----:B-1----:R-:W-:Y:S05]  /*88e0*/  @!P0 NANOSLEEP.SYNCS 0x989680 ;  /* 0x009896800000895d */ /* 0x002fea0003900000 */
[----:B------:R-:W1:Y:S02]  /*88f0*/  @!P0 SYNCS.PHASECHK.TRANS64 P0, [R9+URZ], R4 ;  /* 0x00000004090085a7 */ /* 0x000e64000800007f */
[----:B-1----:R-:W-:Y:S05]  /*8900*/  @!P0 BRA `(.L_x_177) ;  /* 0xfffffffc00f08947 */ /* 0x002fea000383ffff */
[----:B------:R-:W-:Y:S05]  /*8910*/  BRA `(.L_x_192) ;  /* 0xfffffff800c07947 */ /* 0x000fea000383ffff */
.L_x_178:
[----:B0-----:R0:W1:Y:S02]  /*8920*/  SYNCS.PHASECHK.TRANS64.TRYWAIT P0, [R6+URZ], R5 ;  /* 0x00000005060075a7 */ /* 0x001064000800017f */
[----:B-1----:R-:W-:Y:S05]  /*8930*/  @!P0 NANOSLEEP.SYNCS 0x989680 ;  /* 0x009896800000895d */ /* 0x002fea0003900000 */
[----:B------:R-:W1:Y:S02]  /*8940*/  @!P0 SYNCS.PHASECHK.TRANS64 P0, [R6+URZ], R5 ;  /* 0x00000005060085a7 */ /* 0x000e64000800007f */
[----:B-1----:R-:W-:Y:S05]  /*8950*/  @!P0 BRA `(.L_x_178) ;  /* 0xfffffffc00f08947 */ /* 0x002fea000383ffff */
[----:B------:R-:W-:Y:S05]  /*8960*/  BRA `(.L_x_193) ;  /* 0xfffffff800d07947 */ /* 0x000fea000383ffff */
.L_x_179:
[----:B0-----:R0:W1:Y:S02]  /*8970*/  SYNCS.PHASECHK.TRANS64.TRYWAIT P0, [R9+URZ], R4 ;  /* 0x00000004090075a7 */ /* 0x001064000800017f */
[----:B-1----:R-:W-:Y:S05]  /*8980*/  @!P0 NANOSLEEP.SYNCS 0x989680 ;  /* 0x009896800000895d */ /* 0x002fea0003900000 */
[----:B------:R-:W1:Y:S02]  /*8990*/  @!P0 SYNCS.PHASECHK.TRANS64 P0, [R9+URZ], R4 ;  /* 0x00000004090085a7 */ /* 0x000e64000800007f */
[----:B-1----:R-:W-:Y:S05]  /*89a0*/  @!P0 BRA `(.L_x_179) ;  /* 0xfffffffc00f08947 */ /* 0x002fea000383ffff */
[----:B------:R-:W-:Y:S05]  /*89b0*/  BRA `(.L_x_194) ;  /* 0xfffffff800e07947 */ /* 0x000fea000383ffff */
.L_x_180:
[----:B-1----:R1:W2:Y:S02]  /*89c0*/  SYNCS.PHASECHK.TRANS64.TRYWAIT P0, [R6+URZ], R5 ;  /* 0x00000005060075a7 */ /* 0x0022a4000800017f */
[----:B--2---:R-:W-:Y:S05]  /*89d0*/  @!P0 NANOSLEEP.SYNCS 0x989680 ;  /* 0x009896800000895d */ /* 0x004fea0003900000 */
[----:B------:R-:W2:Y:S02]  /*89e0*/  @!P0 SYNCS.PHASECHK.TRANS64 P0, [R6+URZ], R5 ;  /* 0x00000005060085a7 */ /* 0x000ea4000800007f */
[----:B--2---:R-:W-:Y:S05]  /*89f0*/  @!P0 BRA `(.L_x_180) ;  /* 0xfffffffc00f08947 */ /* 0x004fea000383ffff */
[----:B------:R-:W-:Y:S05]  /*8a00*/  BRA `(.L_x_195) ;  /* 0xfffffff800e87947 */ /* 0x000fea000383ffff */
.L_x_196:
[----:B------:R-:W-:-:S00]  /*8a10*/  BRA `(.L_x_196) ;  /* 0xfffffffc00fc7947 */ /* 0x000fc0000383ffff */
[----:B------:R-:W-:-:S00]  /*8a20*/  NOP ;  /* 0x0000000000007918 */ /* 0x000fc00000000000 */
        /* <DEDUP_REMOVED lines=13> */
.L_x_197:


//--------------------- .nv.shared._ZN7cutlass13device_kernelINS_4gemm6kernel13GemmUniversalIN4cute5tupleIJiiiiEEENS1_10collective13CollectiveMmaINS1_40MainloopSm90TmaGmmaWarpSpecializedSparseILi8ENS5_IJNS4_1CILi1EEENSA_ILi2EEESB_EEENS1_35KernelTmaWarpSpecializedCooperativeEEENS5_IJNSA_ILi128EEESG_SG_EEEaNS5_IJNS4_6LayoutINS5_IJiNS5_IJSC_iEEEiEEENS5_IJlNS5_IJSB_SC_EEElEEEEENSI_INS5_IJNS5_IJNSA_ILi64EEEiEEENS5_IJSG_iEEEiEEENS5_IJNS5_IJSG_NSA_ILi8192EEEEEENS5_IJSB_lEEElEEEEEEEEaNS5_IJlSB_lEEENS4_8TiledMMAINS4_8MMA_AtomIJNS4_4SM904GMMA6SPARSE28GMMA_64x128x64_S32S8S8_SS_TNILNS12_9SparseSelE0EEEEEENSI_INS5_IJSC_SB_SB_EEENS5_IJSB_NSA_ILi0EEES19_EEEEENS5_IJNS4_10UnderscoreES1C_S1C_EEEEENS4_23SM90_TMA_LOAD_MULTICASTENS4_14ComposedLayoutINS4_7SwizzleILi2ELi4ELi3EEENS4_25smem_sparse_ptr_flag_bitsILi2ELi8EEENSI_INS5_IJNS5_IJSB_NSA_ILi8EEEEEENS5_IJSC_SO_EEEEEENS5_IJNS5_IJS19_SG_EEESL_EEEEEEEvNS4_8identityENS4_13SM90_TMA_LOADENS1G_INS1H_ILi3ELi4ELi3EEENS4_18smem_ptr_flag_bitsILi8EEENSI_INS5_IJS1L_SG_EEENS5_IJSG_SB_EEEEEEEvS1T_EENS_8epilogue10collective6detail29Sm90TmaWarpSpecializedAdapterINS24_15DefaultEpilogueIiNS5_IJSB_llEEES28_NS23_6thread17LinearCombinationIiLi1EiiLNS29_9ScaleType4KindE0ELNS_15FloatRoundStyleE2EiEENS1_15EpilogueDefaultEEEEEvvEEEEvNT_6ParamsE --------------------------
	.section	.nv.shared._ZN7cutlass13device_kernelINS_4gemm6kernel13GemmUniversalIN4cute5tupleIJiiiiEEENS1_10collective13CollectiveMmaINS1_40MainloopSm90TmaGmmaWarpSpecializedSparseILi8ENS5_IJNS4_1CILi1EEENSA_ILi2EEESB_EEENS1_35KernelTmaWarpSpecializedCooperativeEEENS5_IJNSA_ILi128EEESG_SG_EEEaNS5_IJNS4_6LayoutINS5_IJiNS5_IJSC_iEEEiEEENS5_IJlNS5_IJSB_SC_EEElEEEEENSI_INS5_IJNS5_IJNSA_ILi64EEEiEEENS5_IJSG_iEEEiEEENS5_IJNS5_IJSG_NSA_ILi8192EEEEEENS5_IJSB_lEEElEEEEEEEEaNS5_IJlSB_lEEENS4_8TiledMMAINS4_8MMA_AtomIJNS4_4SM904GMMA6SPARSE28GMMA_64x128x64_S32S8S8_SS_TNILNS12_9SparseSelE0EEEEEENSI_INS5_IJSC_SB_SB_EEENS5_IJSB_NSA_ILi0EEES19_EEEEENS5_IJNS4_10UnderscoreES1C_S1C_EEEEENS4_23SM90_TMA_LOAD_MULTICASTENS4_14ComposedLayoutINS4_7SwizzleILi2ELi4ELi3EEENS4_25smem_sparse_ptr_flag_bitsILi2ELi8EEENSI_INS5_IJNS5_IJSB_NSA_ILi8EEEEEENS5_IJSC_SO_EEEEEENS5_IJNS5_IJS19_SG_EEESL_EEEEEEEvNS4_8identityENS4_13SM90_TMA_LOADENS1G_INS1H_ILi3ELi4ELi3EEENS4_18smem_ptr_flag_bitsILi8EEENSI_INS5_IJS1L_SG_EEENS5_IJSG_SB_EEEEEEEvS1T_EENS_8epilogue10collective6detail29Sm90TmaWarpSpecializedAdapterINS24_15DefaultEpilogueIiNS5_IJSB_llEEES28_NS23_6thread17LinearCombinationIiLi1EiiLNS29_9ScaleType4KindE0ELNS_15FloatRoundStyleE2EiEENS1_15EpilogueDefaultEEEEEvvEEEEvNT_6ParamsE,"aw",@nobits
	.sectionflags	@""
	.align	16
	.zero		1024


//--------------------- .nv.shared.reserved.0     --------------------------
	.section	.nv.shared.reserved.0,"aw",@nobits
	.weak		__nv_reservedSMEM_offset_0_alias
	.size		__nv_reservedSMEM_offset_0_alias, 0, 0
	.other		__nv_reservedSMEM_offset_0_alias,@"STO_CUDA_RESERVED_SHARED STV_DEFAULT"
__nv_reservedSMEM_offset_0_alias:
	.zero		0


//--------------------- .nv.global                --------------------------
	.section	.nv.global,"aw",@nobits
.nv.global:
	.type		_ZN39_INTERNAL_016fdb39_4_k_cu_5ec9b974_38934cute1_E,@object
	.size		_ZN39_INTERNAL_016fdb39_4_k_cu_5ec9b974_38934cute1_E,(_ZN39_INTERNAL_016fdb39_4_k_cu_5ec9b974_38934cuda3std3__45__cpo6cbeginE - _ZN39_INTERNAL_016fdb39_4_k_cu_5ec9b974_38934cute1_E)
_ZN39_INTERNAL_016fdb39_4_k_cu_5ec9b974_38934cute1_E:
	.zero		1
	.type		_ZN39_INTERNAL_016fdb39_4_k_cu_5ec9b974_38934cuda3std3__45__cpo6cbeginE,@object
	.size		_ZN39_INTERNAL_016fdb39_4_k_cu_5ec9b974_38934cuda3std3__45__cpo6cbeginE,(_ZN39_INTERNAL_016fdb39_4_k_cu_5ec9b974_38934cuda3std3__48in_placeE - _ZN39_INTERNAL_016fdb39_4_k_cu_5ec9b974_38934cuda3std3__45__cpo6cbeginE)
_ZN39_INTERNAL_016fdb39_4_k_cu_5ec9b974_38934cuda3std3__45__cpo6cbeginE:
	.zero		1
	.type		_ZN39_INTERNAL_016fdb39_4_k_cu_5ec9b974_38934cuda3std3__48in_placeE,@object
	.size		_ZN39_INTERNAL_016fdb39_4_k_cu_5ec9b974_38934cuda3std3__48in_placeE,(_ZN39_INTERNAL_016fdb39_4_k_cu_5ec9b974_38934cuda3std6ranges3__45__cpo9iter_moveE - _ZN39_INTERNAL_016fdb39_4_k_cu_5ec9b974_38934cuda3std3__48in_placeE)
_ZN39_INTERNAL_016fdb39_4_k_cu_5ec9b974_38934cuda3std3__48in_placeE:
	.zero		1
	.type		_ZN39_INTERNAL_016fdb39_4_k_cu_5ec9b974_38934cuda3std6ranges3__45__cpo9iter_moveE,@object
	.size		_ZN39_INTERNAL_016fdb39_4_k_cu_5ec9b974_38934cuda3std6ranges3__45__cpo9iter_moveE,(_ZN39_INTERNAL_016fdb39_4_k_cu_5ec9b974_38934cuda3std3__45__cpo5beginE - _ZN39_INTERNAL_016fdb39_4_k_cu_5ec9b974_38934cuda3std6ranges3__45__cpo9iter_moveE)
_ZN39_INTERNAL_016fdb39_4_k_cu_5ec9b974_38934cuda3std6ranges3__45__cpo9iter_moveE:
	.zero		1
	.type		_ZN39_INTERNAL_016fdb39_4_k_cu_5ec9b974_38934cuda3std3__45__cpo5beginE,@object
	.size		_ZN39_INTERNAL_016fdb39_4_k_cu_5ec9b974_38934cuda3std3__45__cpo5beginE,(_ZN39_INTERNAL_016fdb39_4_k_cu_5ec9b974_38934cuda3std3__441_GLOBAL__N__016fdb39_4_k_cu_5ec9b974_38936ignoreE - _ZN39_INTERNAL_016fdb39_4_k_cu_5ec9b974_38934cuda3std3__45__cpo5beginE)
_ZN39_INTERNAL_016fdb39_4_k_cu_5ec9b974_38934cuda3std3__45__cpo5beginE:
	.zero		1
	.type		_ZN39_INTERNAL_016fdb39_4_k_cu_5ec9b974_38934cuda3std3__441_GLOBAL__N__016fdb39_4_k_cu_5ec9b974_38936ignoreE,@object
	.size		_ZN39_INTERNAL_016fdb39_4_k_cu_5ec9b974_38934cuda3std3__441_GLOBAL__N__016fdb39_4_k_cu_5ec9b974_38936ignoreE,(_ZN39_INTERNAL_016fdb39_4_k_cu_5ec9b974_38934cute7productE - _ZN39_INTERNAL_016fdb39_4_k_cu_5ec9b974_38934cuda3std3__441_GLOBAL__N__016fdb39_4_k_cu_5ec9b974_38936ignoreE)
_ZN39_INTERNAL_016fdb39_4_k_cu_5ec9b974_38934cuda3std3__441_GLOBAL__N__016fdb39_4_k_cu_5ec9b974_38936ignoreE:
	.zero		1
	.type		_ZN39_INTERNAL_016fdb39_4_k_cu_5ec9b974_38934cute7productE,@object
	.size		_ZN39_INTERNAL_016fdb39_4_k_cu_5ec9b974_38934cute7productE,(_ZN39_INTERNAL_016fdb39_4_k_cu_5ec9b974_38934cuda3std3__45__cpo3endE - _ZN39_INTERNAL_016fdb39_4_k_cu_5ec9b974_38934cute7productE)
_ZN39_INTERNAL_016fdb39_4_k_cu_5ec9b974_38934cute7productE:
	.zero		1
	.type		_ZN39_INTERNAL_016fdb39_4_k_cu_5ec9b974_38934cuda3std3__45__cpo3endE,@object
	.size		_ZN39_INTERNAL_016fdb39_4_k_cu_5ec9b974_38934cuda3std3__45__cpo3endE,(_ZN39_INTERNAL_016fdb39_4_k_cu_5ec9b974_38934cuda3std3__419piecewise_constructE - _ZN39_INTERNAL_016fdb39_4_k_cu_5ec9b974_38934cuda3std3__45__cpo3endE)
_ZN39_INTERNAL_016fdb39_4_k_cu_5ec9b974_38934cuda3std3__45__cpo3endE:
	.zero		1
	.type		_ZN39_INTERNAL_016fdb39_4_k_cu_5ec9b974_38934cuda3std3__419piecewise_constructE,@object
	.size		_ZN39_INTERNAL_016fdb39_4_k_cu_5ec9b974_38934cuda3std3__419piecewise_constructE,(_ZN39_INTERNAL_016fdb39_4_k_cu_5ec9b974_38934cuda3std3__45__cpo4cendE - _ZN39_INTERNAL_016fdb39_4_k_cu_5ec9b974_38934cuda3std3__419piecewise_constructE)
_ZN39_INTERNAL_016fdb39_4_k_cu_5ec9b974_38934cuda3std3__419piecewise_constructE:
	.zero		1
	.type		_ZN39_INTERNAL_016fdb39_4_k_cu_5ec9b974_38934cuda3std3__45__cpo4cendE,@object
	.size		_ZN39_INTERNAL_016fdb39_4_k_cu_5ec9b974_38934cuda3std3__45__cpo4cendE,(_ZN39_INTERNAL_016fdb39_4_k_cu_5ec9b974_38934cuda3std6ranges3__45__cpo4swapE - _ZN39_INTERNAL_016fdb39_4_k_cu_5ec9b974_38934cuda3std3__45__cpo4cendE)
_ZN39_INTERNAL_016fdb39_4_k_cu_5ec9b974_38934cuda3std3__45__cpo4cendE:
	.zero		1
	.type		_ZN39_INTERNAL_016fdb39_4_k_cu_5ec9b974_38934cuda3std6ranges3__45__cpo4swapE,@object
	.size		_ZN39_INTERNAL_016fdb39_4_k_cu_5ec9b974_38934cuda3std6ranges3__45__cpo4swapE,(.L_7 - _ZN39_INTERNAL_016fdb39_4_k_cu_5ec9b974_38934cuda3std6ranges3__45__cpo4swapE)
_ZN39_INTERNAL_016fdb39_4_k_cu_5ec9b974_38934cuda3std6ranges3__45__cpo4swapE:
	.zero		1
.L_7:


//--------------------- .nv.constant0._ZN7cutlass13device_kernelINS_4gemm6kernel13GemmUniversalIN4cute5tupleIJiiiiEEENS1_10collective13CollectiveMmaINS1_40MainloopSm90TmaGmmaWarpSpecializedSparseILi8ENS5_IJNS4_1CILi1EEENSA_ILi2EEESB_EEENS1_35KernelTmaWarpSpecializedCooperativeEEENS5_IJNSA_ILi128EEESG_SG_EEEaNS5_IJNS4_6LayoutINS5_IJiNS5_IJSC_iEEEiEEENS5_IJlNS5_IJSB_SC_EEElEEEEENSI_INS5_IJNS5_IJNSA_ILi64EEEiEEENS5_IJSG_iEEEiEEENS5_IJNS5_IJSG_NSA_ILi8192EEEEEENS5_IJSB_lEEElEEEEEEEEaNS5_IJlSB_lEEENS4_8TiledMMAINS4_8MMA_AtomIJNS4_4SM904GMMA6SPARSE28GMMA_64x128x64_S32S8S8_SS_TNILNS12_9SparseSelE0EEEEEENSI_INS5_IJSC_SB_SB_EEENS5_IJSB_NSA_ILi0EEES19_EEEEENS5_IJNS4_10UnderscoreES1C_S1C_EEEEENS4_23SM90_TMA_LOAD_MULTICASTENS4_14ComposedLayoutINS4_7SwizzleILi2ELi4ELi3EEENS4_25smem_sparse_ptr_flag_bitsILi2ELi8EEENSI_INS5_IJNS5_IJSB_NSA_ILi8EEEEEENS5_IJSC_SO_EEEEEENS5_IJNS5_IJS19_SG_EEESL_EEEEEEEvNS4_8identityENS4_13SM90_TMA_LOADENS1G_INS1H_ILi3ELi4ELi3EEENS4_18smem_ptr_flag_bitsILi8EEENSI_INS5_IJS1L_SG_EEENS5_IJSG_SB_EEEEEEEvS1T_EENS_8epilogue10collective6detail29Sm90TmaWarpSpecializedAdapterINS24_15DefaultEpilogueIiNS5_IJSB_llEEES28_NS23_6thread17LinearCombinationIiLi1EiiLNS29_9ScaleType4KindE0ELNS_15FloatRoundStyleE2EiEENS1_15EpilogueDefaultEEEEEvvEEEEvNT_6ParamsE --------------------------
	.section	.nv.constant0._ZN7cutlass13device_kernelINS_4gemm6kernel13GemmUniversalIN4cute5tupleIJiiiiEEENS1_10collective13CollectiveMmaINS1_40MainloopSm90TmaGmmaWarpSpecializedSparseILi8ENS5_IJNS4_1CILi1EEENSA_ILi2EEESB_EEENS1_35KernelTmaWarpSpecializedCooperativeEEENS5_IJNSA_ILi128EEESG_SG_EEEaNS5_IJNS4_6LayoutINS5_IJiNS5_IJSC_iEEEiEEENS5_IJlNS5_IJSB_SC_EEElEEEEENSI_INS5_IJNS5_IJNSA_ILi64EEEiEEENS5_IJSG_iEEEiEEENS5_IJNS5_IJSG_NSA_ILi8192EEEEEENS5_IJSB_lEEElEEEEEEEEaNS5_IJlSB_lEEENS4_8TiledMMAINS4_8MMA_AtomIJNS4_4SM904GMMA6SPARSE28GMMA_64x128x64_S32S8S8_SS_TNILNS12_9SparseSelE0EEEEEENSI_INS5_IJSC_SB_SB_EEENS5_IJSB_NSA_ILi0EEES19_EEEEENS5_IJNS4_10UnderscoreES1C_S1C_EEEEENS4_23SM90_TMA_LOAD_MULTICASTENS4_14ComposedLayoutINS4_7SwizzleILi2ELi4ELi3EEENS4_25smem_sparse_ptr_flag_bitsILi2ELi8EEENSI_INS5_IJNS5_IJSB_NSA_ILi8EEEEEENS5_IJSC_SO_EEEEEENS5_IJNS5_IJS19_SG_EEESL_EEEEEEEvNS4_8identityENS4_13SM90_TMA_LOADENS1G_INS1H_ILi3ELi4ELi3EEENS4_18smem_ptr_flag_bitsILi8EEENSI_INS5_IJS1L_SG_EEENS5_IJSG_SB_EEEEEEEvS1T_EENS_8epilogue10collective6detail29Sm90TmaWarpSpecializedAdapterINS24_15DefaultEpilogueIiNS5_IJSB_llEEES28_NS23_6thread17LinearCombinationIiLi1EiiLNS29_9ScaleType4KindE0ELNS_15FloatRoundStyleE2EiEENS1_15EpilogueDefaultEEEEEvvEEEEvNT_6ParamsE,"a",@progbits
	.sectionflags	@""
	.align	4
.nv.constant0._ZN7cutlass13device_kernelINS_4gemm6kernel13GemmUniversalIN4cute5tupleIJiiiiEEENS1_10collective13CollectiveMmaINS1_40MainloopSm90TmaGmmaWarpSpecializedSparseILi8ENS5_IJNS4_1CILi1EEENSA_ILi2EEESB_EEENS1_35KernelTmaWarpSpecializedCooperativeEEENS5_IJNSA_ILi128EEESG_SG_EEEaNS5_IJNS4_6LayoutINS5_IJiNS5_IJSC_iEEEiEEENS5_IJlNS5_IJSB_SC_EEElEEEEENSI_INS5_IJNS5_IJNSA_ILi64EEEiEEENS5_IJSG_iEEEiEEENS5_IJNS5_IJSG_NSA_ILi8192EEEEEENS5_IJSB_lEEElEEEEEEEEaNS5_IJlSB_lEEENS4_8TiledMMAINS4_8MMA_AtomIJNS4_4SM904GMMA6SPARSE28GMMA_64x128x64_S32S8S8_SS_TNILNS12_9SparseSelE0EEEEEENSI_INS5_IJSC_SB_SB_EEENS5_IJSB_NSA_ILi0EEES19_EEEEENS5_IJNS4_10UnderscoreES1C_S1C_EEEEENS4_23SM90_TMA_LOAD_MULTICASTENS4_14ComposedLayoutINS4_7SwizzleILi2ELi4ELi3EEENS4_25smem_sparse_ptr_flag_bitsILi2ELi8EEENSI_INS5_IJNS5_IJSB_NSA_ILi8EEEEEENS5_IJSC_SO_EEEEEENS5_IJNS5_IJS19_SG_EEESL_EEEEEEEvNS4_8identityENS4_13SM90_TMA_LOADENS1G_INS1H_ILi3ELi4ELi3EEENS4_18smem_ptr_flag_bitsILi8EEENSI_INS5_IJS1L_SG_EEENS5_IJSG_SB_EEEEEEEvS1T_EENS_8epilogue10collective6detail29Sm90TmaWarpSpecializedAdapterINS24_15DefaultEpilogueIiNS5_IJSB_llEEES28_NS23_6thread17LinearCombinationIiLi1EiiLNS29_9ScaleType4KindE0ELNS_15FloatRoundStyleE2EiEENS1_15EpilogueDefaultEEEEEvvEEEEvNT_6ParamsE:
	.zero		1920


//--------------------- SYMBOLS --------------------------

	.type		.nv.reservedSmem.offset0,@object
	.size		.nv.reservedSmem.offset0,0x4
